	.target	sm_90a

	.elftype	@"ET_EXEC"


//--------------------- .note.nv.tkinfo           --------------------------
	.section	.note.nv.tkinfo,"",@"SHT_NOTE"
	.sectionflags	@"SHF_NOTE_NV_TKINFO"
	.tkinfo
        /*0018*/ 	.word	0x00000002
        /*0030*/ 	.string	""
        /*0030*/ 	.string	"ptxas"
        /*0030*/ 	.string	"Cuda compilation tools, release 13.0, V13.0.88"
        /*0030*/ 	.string	"Build cuda_13.0.r13.0/compiler.36424714_0"
        /*0030*/ 	.string	"-arch sm_90a -m 64 "



//--------------------- .note.nv.cuinfo           --------------------------
	.section	.note.nv.cuinfo,"",@"SHT_NOTE"
	.sectionflags	@"SHF_NOTE_NV_CUINFO"
        /*0018*/ 	.short	0x0002
        /*001a*/ 	.short	0x005a
        /*001c*/ 	.short	0x0082
	.zero		2


//--------------------- .nv.info                  --------------------------
	.section	.nv.info,"",@"SHT_CUDA_INFO"
	.align	4


	//----- nvinfo : EIATTR_REGCOUNT
	.align		4
        /*0000*/ 	.byte	0x04, 0x2f
        /*0002*/ 	.short	(.L_15 - .L_14)
	.align		4
.L_14:
        /*0004*/ 	.word	index@(_ZN7cutlass13device_kernelINS_4gemm6kernel13GemmUniversalIN4cute5tupleIJiiiiEEENS1_10collective13CollectiveMmaINS1_34MainloopSm90TmaGmmaWarpSpecializedILi7ENS5_IJNS4_1CILi1EEESB_SB_EEENS1_32KernelTmaWarpSpecializedPingpongEEENS5_IJNSA_ILi64EEESF_SF_EEENS_10tfloat32_tENS5_IJlSB_lEEESH_SI_NS4_8TiledMMAINS4_8MMA_AtomIJNS4_4SM904GMMA29MMA_64x64x8_F32TF32TF32_SS_TNILNSM_7ScaleInE1ELSO_1EEEEEENS4_6LayoutISC_NS5_IJNSA_ILi0EEESS_SS_EEEEENS5_IJNS4_10UnderscoreESV_SV_EEEEENS4_13SM90_TMA_LOADENS4_14ComposedLayoutINS4_7SwizzleILi3ELi4ELi3EEENS4_18smem_ptr_flag_bitsILi32EEENSR_INS5_IJNSA_ILi8EEENSA_ILi32EEEEEENS5_IJS15_SB_EEEEEEEvNS4_8identityESY_S19_vS1A_EENS_8epilogue10collective6detail29Sm90TmaWarpSpecializedAdapterINS1D_15DefaultEpilogueISH_SI_SI_NS1C_6thread17LinearCombinationISH_Li1EffLNS1H_9ScaleType4KindE0ELNS_15FloatRoundStyleE2ESH_EENS1_15EpilogueDefaultEEEEEvvEEEEvNT_6ParamsE)
        /*0008*/ 	.word	0x000000a8


	//----- nvinfo : EIATTR_FRAME_SIZE
	.align		4
.L_15:
        /*000c*/ 	.byte	0x04, 0x11
        /*000e*/ 	.short	(.L_17 - .L_16)
	.align		4
.L_16:
        /*0010*/ 	.word	index@(_ZN7cutlass13device_kernelINS_4gemm6kernel13GemmUniversalIN4cute5tupleIJiiiiEEENS1_10collective13CollectiveMmaINS1_34MainloopSm90TmaGmmaWarpSpecializedILi7ENS5_IJNS4_1CILi1EEESB_SB_EEENS1_32KernelTmaWarpSpecializedPingpongEEENS5_IJNSA_ILi64EEESF_SF_EEENS_10tfloat32_tENS5_IJlSB_lEEESH_SI_NS4_8TiledMMAINS4_8MMA_AtomIJNS4_4SM904GMMA29MMA_64x64x8_F32TF32TF32_SS_TNILNSM_7ScaleInE1ELSO_1EEEEEENS4_6LayoutISC_NS5_IJNSA_ILi0EEESS_SS_EEEEENS5_IJNS4_10UnderscoreESV_SV_EEEEENS4_13SM90_TMA_LOADENS4_14ComposedLayoutINS4_7SwizzleILi3ELi4ELi3EEENS4_18smem_ptr_flag_bitsILi32EEENSR_INS5_IJNSA_ILi8EEENSA_ILi32EEEEEENS5_IJS15_SB_EEEEEEEvNS4_8identityESY_S19_vS1A_EENS_8epilogue10collective6detail29Sm90TmaWarpSpecializedAdapterINS1D_15DefaultEpilogueISH_SI_SI_NS1C_6thread17LinearCombinationISH_Li1EffLNS1H_9ScaleType4KindE0ELNS_15FloatRoundStyleE2ESH_EENS1_15EpilogueDefaultEEEEEvvEEEEvNT_6ParamsE)
        /*0014*/ 	.word	0x00000008


	//----- nvinfo : EIATTR_MIN_STACK_SIZE
	.align		4
.L_17:
        /*0018*/ 	.byte	0x04, 0x12
        /*001a*/ 	.short	(.L_19 - .L_18)
	.align		4
.L_18:
        /*001c*/ 	.word	index@(_ZN7cutlass13device_kernelINS_4gemm6kernel13GemmUniversalIN4cute5tupleIJiiiiEEENS1_10collective13CollectiveMmaINS1_34MainloopSm90TmaGmmaWarpSpecializedILi7ENS5_IJNS4_1CILi1EEESB_SB_EEENS1_32KernelTmaWarpSpecializedPingpongEEENS5_IJNSA_ILi64EEESF_SF_EEENS_10tfloat32_tENS5_IJlSB_lEEESH_SI_NS4_8TiledMMAINS4_8MMA_AtomIJNS4_4SM904GMMA29MMA_64x64x8_F32TF32TF32_SS_TNILNSM_7ScaleInE1ELSO_1EEEEEENS4_6LayoutISC_NS5_IJNSA_ILi0EEESS_SS_EEEEENS5_IJNS4_10UnderscoreESV_SV_EEEEENS4_13SM90_TMA_LOADENS4_14ComposedLayoutINS4_7SwizzleILi3ELi4ELi3EEENS4_18smem_ptr_flag_bitsILi32EEENSR_INS5_IJNSA_ILi8EEENSA_ILi32EEEEEENS5_IJS15_SB_EEEEEEEvNS4_8identityESY_S19_vS1A_EENS_8epilogue10collective6detail29Sm90TmaWarpSpecializedAdapterINS1D_15DefaultEpilogueISH_SI_SI_NS1C_6thread17LinearCombinationISH_Li1EffLNS1H_9ScaleType4KindE0ELNS_15FloatRoundStyleE2ESH_EENS1_15EpilogueDefaultEEEEEvvEEEEvNT_6ParamsE)
        /*0020*/ 	.word	0x00000008
.L_19:


//--------------------- .nv.compat                --------------------------
	.section	.nv.compat,"",@"SHT_CUDA_COMPAT_INFO"
	.align	4
        /*0000*/ 	.byte	0x02, 0x09, 0x01, 0x00, 0x02, 0x02, 0x04, 0x00, 0x02, 0x05, 0x05, 0x00, 0x03, 0x07, 0x01, 0x01
        /*0010*/ 	.byte	0x02, 0x03, 0x01, 0x00, 0x02, 0x06, 0x01, 0x00, 0x04, 0x0b, 0x08, 0x00, 0x00, 0x00, 0x00, 0x00
        /*0020*/ 	.byte	0x00, 0x00, 0x00, 0x00


//--------------------- .nv.info._ZN7cutlass13device_kernelINS_4gemm6kernel13GemmUniversalIN4cute5tupleIJiiiiEEENS1_10collective13CollectiveMmaINS1_34MainloopSm90TmaGmmaWarpSpecializedILi7ENS5_IJNS4_1CILi1EEESB_SB_EEENS1_32KernelTmaWarpSpecializedPingpongEEENS5_IJNSA_ILi64EEESF_SF_EEENS_10tfloat32_tENS5_IJlSB_lEEESH_SI_NS4_8TiledMMAINS4_8MMA_AtomIJNS4_4SM904GMMA29MMA_64x64x8_F32TF32TF32_SS_TNILNSM_7ScaleInE1ELSO_1EEEEEENS4_6LayoutISC_NS5_IJNSA_ILi0EEESS_SS_EEEEENS5_IJNS4_10UnderscoreESV_SV_EEEEENS4_13SM90_TMA_LOADENS4_14ComposedLayoutINS4_7SwizzleILi3ELi4ELi3EEENS4_18smem_ptr_flag_bitsILi32EEENSR_INS5_IJNSA_ILi8EEENSA_ILi32EEEEEENS5_IJS15_SB_EEEEEEEvNS4_8identityESY_S19_vS1A_EENS_8epilogue10collective6detail29Sm90TmaWarpSpecializedAdapterINS1D_15DefaultEpilogueISH_SI_SI_NS1C_6thread17LinearCombinationISH_Li1EffLNS1H_9ScaleType4KindE0ELNS_15FloatRoundStyleE2ESH_EENS1_15EpilogueDefaultEEEEEvvEEEEvNT_6ParamsE --------------------------
	.section	.nv.info._ZN7cutlass13device_kernelINS_4gemm6kernel13GemmUniversalIN4cute5tupleIJiiiiEEENS1_10collective13CollectiveMmaINS1_34MainloopSm90TmaGmmaWarpSpecializedILi7ENS5_IJNS4_1CILi1EEESB_SB_EEENS1_32KernelTmaWarpSpecializedPingpongEEENS5_IJNSA_ILi64EEESF_SF_EEENS_10tfloat32_tENS5_IJlSB_lEEESH_SI_NS4_8TiledMMAINS4_8MMA_AtomIJNS4_4SM904GMMA29MMA_64x64x8_F32TF32TF32_SS_TNILNSM_7ScaleInE1ELSO_1EEEEEENS4_6LayoutISC_NS5_IJNSA_ILi0EEESS_SS_EEEEENS5_IJNS4_10UnderscoreESV_SV_EEEEENS4_13SM90_TMA_LOADENS4_14ComposedLayoutINS4_7SwizzleILi3ELi4ELi3EEENS4_18smem_ptr_flag_bitsILi32EEENSR_INS5_IJNSA_ILi8EEENSA_ILi32EEEEEENS5_IJS15_SB_EEEEEEEvNS4_8identityESY_S19_vS1A_EENS_8epilogue10collective6detail29Sm90TmaWarpSpecializedAdapterINS1D_15DefaultEpilogueISH_SI_SI_NS1C_6thread17LinearCombinationISH_Li1EffLNS1H_9ScaleType4KindE0ELNS_15FloatRoundStyleE2ESH_EENS1_15EpilogueDefaultEEEEEvvEEEEvNT_6ParamsE,"",@"SHT_CUDA_INFO"
	.sectionflags	@""
	.align	4


	//----- nvinfo : EIATTR_CUDA_API_VERSION
	.align		4
        /*0000*/ 	.byte	0x04, 0x37
        /*0002*/ 	.short	(.L_21 - .L_20)
.L_20:
        /*0004*/ 	.word	0x00000082


	//----- nvinfo : EIATTR_KPARAM_INFO
	.align		4
.L_21:
        /*0008*/ 	.byte	0x04, 0x17
        /*000a*/ 	.short	(.L_23 - .L_22)
.L_22:
        /*000c*/ 	.word	0x00000000
        /*0010*/ 	.short	0x0000
        /*0012*/ 	.short	0x0070
        /*0014*/ 	.byte	0x00, 0xf0, 0x01, 0x10


	//----- nvinfo : EIATTR_SPARSE_MMA_MASK
	.align		4
.L_23:
        /*0018*/ 	.byte	0x03, 0x50
        /*001a*/ 	.short	0x0000


	//----- nvinfo : EIATTR_MAXREG_COUNT
	.align		4
        /*001c*/ 	.byte	0x03, 0x1b
        /*001e*/ 	.short	0x00a8


	//----- nvinfo : EIATTR_NUM_BARRIERS
	.align		4
        /*0020*/ 	.byte	0x02, 0x4c
        /*0022*/ 	.byte	0x01
	.zero		1


	//----- nvinfo : EIATTR_EXTERNS
	.align		4
        /*0024*/ 	.byte	0x04, 0x0f
        /*0026*/ 	.short	(.L_25 - .L_24)


	//   ....[0]....
	.align		4
.L_24:
        /*0028*/ 	.word	index@(__assertfail)


	//----- nvinfo : EIATTR_ANNOTATIONS
	.align		4
.L_25:
        /*002c*/ 	.byte	0x04, 0x55
        /*002e*/ 	.short	(.L_27 - .L_26)


	//   ....[0]....
.L_26:
        /*0030*/ 	.word	0x00000001
        /*0034*/ 	.byte	0x30, 0x0b, 0x00, 0x00, 0x01, 0x00, 0x00, 0x00, 0x70, 0x12, 0x00, 0x00, 0x01, 0x00, 0x00, 0x00
        /*0044*/ 	.byte	0xe0, 0x46, 0x00, 0x00, 0x01, 0x00, 0x00, 0x00, 0x60, 0x53, 0x00, 0x00


	//----- nvinfo : EIATTR_MERCURY_ISA_VERSION
	.align		4
.L_27:
        /*0050*/ 	.byte	0x03, 0x5f
        /*0052*/ 	.short	0x0101


	//----- nvinfo : EIATTR_INT_WARP_WIDE_INSTR_OFFSETS
	.align		4
        /*0054*/ 	.byte	0x04, 0x31
        /*0056*/ 	.short	(.L_29 - .L_28)


	//   ....[0]....
.L_28:
        /*0058*/ 	.word	0x00000450


	//   ....[1]....
        /*005c*/ 	.word	0x00000470


	//   ....[2]....
        /*0060*/ 	.word	0x000004f0


	//   ....[3]....
        /*0064*/ 	.word	0x00000500


	//   ....[4]....
        /*0068*/ 	.word	0x00000510


	//   ....[5]....
        /*006c*/ 	.word	0x00000530


	//   ....[6]....
        /*0070*/ 	.word	0x000005c0


	//   ....[7]....
        /*0074*/ 	.word	0x000005e0


	//----- nvinfo : EIATTR_COOP_GROUP_MASK_REGIDS
	.align		4
.L_29:
        /*0078*/ 	.byte	0x04, 0x29
        /*007a*/ 	.short	(.L_31 - .L_30)


	//   ....[0]....
.L_30:
        /*007c*/ 	.word	0xffffffff


	//   ....[1]....
        /*0080*/ 	.word	0xffffffff


	//   ....[2]....
        /*0084*/ 	.word	0xffffffff


	//   ....[3]....
        /*0088*/ 	.word	0xffffffff


	//   ....[4]....
        /*008c*/ 	.word	0xffffffff


	//   ....[5]....
        /*0090*/ 	.word	0xffffffff


	//----- nvinfo : EIATTR_COOP_GROUP_INSTR_OFFSETS
	.align		4
.L_31:
        /*0094*/ 	.byte	0x04, 0x28
        /*0096*/ 	.short	(.L_33 - .L_32)


	//   ....[0]....
.L_32:
        /*0098*/ 	.word	0x00000070


	//   ....[1]....
        /*009c*/ 	.word	0x00000080


	//   ....[2]....
        /*00a0*/ 	.word	0x00000140


	//   ....[3]....
        /*00a4*/ 	.word	0x00000330


	//   ....[4]....
        /*00a8*/ 	.word	0x00000370


	//   ....[5]....
        /*00ac*/ 	.word	0x000003b0


	//----- nvinfo : EIATTR_REG_RECONFIG
	.align		4
.L_33:
        /*00b0*/ 	.byte	0x01, 0x54
	.zero		2


	//----- nvinfo : EIATTR_SYSCALL_OFFSETS
	.align		4
        /*00b4*/ 	.byte	0x04, 0x46
        /*00b6*/ 	.short	(.L_35 - .L_34)


	//   ....[0]....
.L_34:
        /*00b8*/ 	.word	0x00001770


	//----- nvinfo : EIATTR_MBARRIER_INSTR_OFFSETS
	.align		4
.L_35:
        /*00bc*/ 	.byte	0x04, 0x39
        /*00be*/ 	.short	(.L_37 - .L_36)


	//   ....[0]....
.L_36:
        /*00c0*/ 	.word	0x00000240
        /*00c4*/ 	.word	0x000000ff
        /*00c8*/ 	.word	0x00000000
        /*00cc*/ 	.short	0x0100
        /*00ce*/ 	.byte	0x08
	.zero		1


	//   ....[1]....
        /*00d0*/ 	.word	0x00000250
        /*00d4*/ 	.word	0x000000ff
        /*00d8*/ 	.word	0x00000038
        /*00dc*/ 	.short	0x0100
        /*00de*/ 	.byte	0x08
	.zero		1


	//   ....[2]....
        /*00e0*/ 	.word	0x00000260
        /*00e4*/ 	.word	0x000000ff
        /*00e8*/ 	.word	0x00000008
        /*00ec*/ 	.short	0x0100
        /*00ee*/ 	.byte	0x08
	.zero		1


	//   ....[3]....
        /*00f0*/ 	.word	0x00000270
        /*00f4*/ 	.word	0x000000ff
        /*00f8*/ 	.word	0x00000040
        /*00fc*/ 	.short	0x0100
        /*00fe*/ 	.byte	0x08
	.zero		1


	//   ....[4]....
        /*0100*/ 	.word	0x00000280
        /*0104*/ 	.word	0x000000ff
        /*0108*/ 	.word	0x00000010
        /*010c*/ 	.short	0x0100
        /*010e*/ 	.byte	0x08
	.zero		1


	//   ....[5]....
        /*0110*/ 	.word	0x00000290
        /*0114*/ 	.word	0x000000ff
        /*0118*/ 	.word	0x00000048
        /*011c*/ 	.short	0x0100
        /*011e*/ 	.byte	0x08
	.zero		1


	//   ....[6]....
        /*0120*/ 	.word	0x000002a0
        /*0124*/ 	.word	0x000000ff
        /*0128*/ 	.word	0x00000018
        /*012c*/ 	.short	0x0100
        /*012e*/ 	.byte	0x08
	.zero		1


	//   ....[7]....
        /*0130*/ 	.word	0x000002b0
        /*0134*/ 	.word	0x000000ff
        /*0138*/ 	.word	0x00000050
        /*013c*/ 	.short	0x0100
        /*013e*/ 	.byte	0x08
	.zero		1


	//   ....[8]....
        /*0140*/ 	.word	0x000002c0
        /*0144*/ 	.word	0x000000ff
        /*0148*/ 	.word	0x00000020
        /*014c*/ 	.short	0x0100
        /*014e*/ 	.byte	0x08
	.zero		1


	//   ....[9]....
        /*0150*/ 	.word	0x000002d0
        /*0154*/ 	.word	0x000000ff
        /*0158*/ 	.word	0x00000058
        /*015c*/ 	.short	0x0100
        /*015e*/ 	.byte	0x08
	.zero		1


	//   ....[10]....
        /*0160*/ 	.word	0x000002e0
        /*0164*/ 	.word	0x000000ff
        /*0168*/ 	.word	0x00000028
        /*016c*/ 	.short	0x0100
        /*016e*/ 	.byte	0x08
	.zero		1


	//   ....[11]....
        /*0170*/ 	.word	0x000002f0
        /*0174*/ 	.word	0x000000ff
        /*0178*/ 	.word	0x00000060
        /*017c*/ 	.short	0x0100
        /*017e*/ 	.byte	0x08
	.zero		1


	//   ....[12]....
        /*0180*/ 	.word	0x00000300
        /*0184*/ 	.word	0x000000ff
        /*0188*/ 	.word	0x00000030
        /*018c*/ 	.short	0x0100
        /*018e*/ 	.byte	0x08
	.zero		1


	//   ....[13]....
        /*0190*/ 	.word	0x00000310
        /*0194*/ 	.word	0x000000ff
        /*0198*/ 	.word	0x00000068
        /*019c*/ 	.short	0x0100
        /*019e*/ 	.byte	0x08
	.zero		1


	//   ....[14]....
        /*01a0*/ 	.word	0x00000620
        /*01a4*/ 	.word	0x000000ff
        /*01a8*/ 	.word	0x000000a0
        /*01ac*/ 	.short	0x0100
        /*01ae*/ 	.byte	0x08
	.zero		1


	//   ....[15]....
        /*01b0*/ 	.word	0x00000690
        /*01b4*/ 	.word	0x000000ff
        /*01b8*/ 	.word	0x000000a8
        /*01bc*/ 	.short	0x0100
        /*01be*/ 	.byte	0x08
	.zero		1


	//   ....[16]....
        /*01c0*/ 	.word	0x000006b0
        /*01c4*/ 	.word	0x000000ff
        /*01c8*/ 	.word	0x00000080
        /*01cc*/ 	.short	0x0100
        /*01ce*/ 	.byte	0x09
	.zero		1


	//   ....[17]....
        /*01d0*/ 	.word	0x000006c0
        /*01d4*/ 	.word	0x000000ff
        /*01d8*/ 	.word	0x00000088
        /*01dc*/ 	.short	0x0100
        /*01de*/ 	.byte	0x09
	.zero		1


	//   ....[18]....
        /*01e0*/ 	.word	0x000006d0
        /*01e4*/ 	.word	0x000000ff
        /*01e8*/ 	.word	0x00000090
        /*01ec*/ 	.short	0x0100
        /*01ee*/ 	.byte	0x09
	.zero		1


	//   ....[19]....
        /*01f0*/ 	.word	0x000006e0
        /*01f4*/ 	.word	0x000000ff
        /*01f8*/ 	.word	0x00000098
        /*01fc*/ 	.short	0x0100
        /*01fe*/ 	.byte	0x09
	.zero		1


	//   ....[20]....
        /*0200*/ 	.word	0x00001630
        /*0204*/ 	.word	0x000000ff
        /*0208*/ 	.word	0xfffffff8
        /*020c*/ 	.short	0x010a
        /*020e*/ 	.byte	0x2b
	.zero		1


	//   ....[21]....
        /*0210*/ 	.word	0x000017f0
        /*0214*/ 	.word	0x00000003
        /*0218*/ 	.word	0x00000000
        /*021c*/ 	.short	0x010a
        /*021e*/ 	.byte	0x3f
	.zero		1


	//   ....[22]....
        /*0220*/ 	.word	0x00001830
        /*0224*/ 	.word	0x00000003
        /*0228*/ 	.word	0x00000000
        /*022c*/ 	.short	0x010a
        /*022e*/ 	.byte	0x3f
	.zero		1


	//   ....[23]....
        /*0230*/ 	.word	0x00001cf0
        /*0234*/ 	.word	0x000000ff
        /*0238*/ 	.word	0x00000000
        /*023c*/ 	.short	0x010a
        /*023e*/ 	.byte	0x04
	.zero		1


	//   ....[24]....
        /*0240*/ 	.word	0x00001d30
        /*0244*/ 	.word	0x000000ff
        /*0248*/ 	.word	0x00000000
        /*024c*/ 	.short	0x010a
        /*024e*/ 	.byte	0x04
	.zero		1


	//   ....[25]....
        /*0250*/ 	.word	0x00002150
        /*0254*/ 	.word	0x000000ff
        /*0258*/ 	.word	0x00000000
        /*025c*/ 	.short	0x0101
        /*025e*/ 	.byte	0x04
	.zero		1


	//   ....[26]....
        /*0260*/ 	.word	0x00002250
        /*0264*/ 	.word	0x00000003
        /*0268*/ 	.word	0x00000000
        /*026c*/ 	.short	0x0101
        /*026e*/ 	.byte	0x30
	.zero		1


	//   ....[27]....
        /*0270*/ 	.word	0x00002340
        /*0274*/ 	.word	0x000000ff
        /*0278*/ 	.word	0x00000000
        /*027c*/ 	.short	0x0101
        /*027e*/ 	.byte	0x04
	.zero		1


	//   ....[28]....
        /*0280*/ 	.word	0x000023b0
        /*0284*/ 	.word	0x000000ff
        /*0288*/ 	.word	0x00000008
        /*028c*/ 	.short	0x010a
        /*028e*/ 	.byte	0x2b
	.zero		1


	//   ....[29]....
        /*0290*/ 	.word	0x00004720
        /*0294*/ 	.word	0x00000000
        /*0298*/ 	.word	0x00000000
        /*029c*/ 	.short	0x0101
        /*029e*/ 	.byte	0x30
	.zero		1


	//   ....[30]....
        /*02a0*/ 	.word	0x00005030
        /*02a4*/ 	.word	0x0000000b
        /*02a8*/ 	.word	0x00000038
        /*02ac*/ 	.short	0x010a
        /*02ae*/ 	.byte	0x3f
	.zero		1


	//   ....[31]....
        /*02b0*/ 	.word	0x000054c0
        /*02b4*/ 	.word	0x00000006
        /*02b8*/ 	.word	0x000000a8
        /*02bc*/ 	.short	0x0101
        /*02be*/ 	.byte	0x3f
	.zero		1


	//   ....[32]....
        /*02c0*/ 	.word	0x00005bd0
        /*02c4*/ 	.word	0x00000007
        /*02c8*/ 	.word	0x00000000
        /*02cc*/ 	.short	0x010a
        /*02ce*/ 	.byte	0x3f
	.zero		1


	//   ....[33]....
        /*02d0*/ 	.word	0x00005c50
        /*02d4*/ 	.word	0x00000006
        /*02d8*/ 	.word	0x00000000
        /*02dc*/ 	.short	0x010a
        /*02de*/ 	.byte	0x3f
	.zero		1


	//   ....[34]....
        /*02e0*/ 	.word	0x00005ce0
        /*02e4*/ 	.word	0x00000007
        /*02e8*/ 	.word	0x00000000
        /*02ec*/ 	.short	0x010a
        /*02ee*/ 	.byte	0x3f
	.zero		1


	//   ....[35]....
        /*02f0*/ 	.word	0x00005d70
        /*02f4*/ 	.word	0x00000006
        /*02f8*/ 	.word	0x00000000
        /*02fc*/ 	.short	0x010a
        /*02fe*/ 	.byte	0x3f
	.zero		1


	//   ....[36]....
        /*0300*/ 	.word	0x00005e00
        /*0304*/ 	.word	0x00000007
        /*0308*/ 	.word	0x00000000
        /*030c*/ 	.short	0x010a
        /*030e*/ 	.byte	0x3f
	.zero		1


	//   ....[37]....
        /*0310*/ 	.word	0x00005e90
        /*0314*/ 	.word	0x00000006
        /*0318*/ 	.word	0x00000000
        /*031c*/ 	.short	0x010a
        /*031e*/ 	.byte	0x3f
	.zero		1


	//   ....[38]....
        /*0320*/ 	.word	0x00005f20
        /*0324*/ 	.word	0x00000005
        /*0328*/ 	.word	0x00000000
        /*032c*/ 	.short	0x010a
        /*032e*/ 	.byte	0x3f
	.zero		1


	//   ....[39]....
        /*0330*/ 	.word	0x00005f90
        /*0334*/ 	.word	0x00000003
        /*0338*/ 	.word	0xfffffff8
        /*033c*/ 	.short	0x010a
        /*033e*/ 	.byte	0x3f
	.zero		1


	//   ....[40]....
        /*0340*/ 	.word	0x00005fe0
        /*0344*/ 	.word	0x00000003
        /*0348*/ 	.word	0x00000000
        /*034c*/ 	.short	0x010a
        /*034e*/ 	.byte	0x3f
	.zero		1


	//   ....[41]....
        /*0350*/ 	.word	0x00006040
        /*0354*/ 	.word	0x00000004
        /*0358*/ 	.word	0x00000000
        /*035c*/ 	.short	0x010a
        /*035e*/ 	.byte	0x3f
	.zero		1


	//   ....[42]....
        /*0360*/ 	.word	0x000060a0
        /*0364*/ 	.word	0x00000003
        /*0368*/ 	.word	0x00000008
        /*036c*/ 	.short	0x010a
        /*036e*/ 	.byte	0x3f
	.zero		1


	//   ....[43]....
        /*0370*/ 	.word	0x00006170
        /*0374*/ 	.word	0x0000000b
        /*0378*/ 	.word	0x00000038
        /*037c*/ 	.short	0x010a
        /*037e*/ 	.byte	0x3f
	.zero		1


	//   ....[44]....
        /*0380*/ 	.word	0x00006240
        /*0384*/ 	.word	0x00000007
        /*0388*/ 	.word	0x00000000
        /*038c*/ 	.short	0x010a
        /*038e*/ 	.byte	0x3f
	.zero		1


	//   ....[45]....
        /*0390*/ 	.word	0x00006290
        /*0394*/ 	.word	0x00000006
        /*0398*/ 	.word	0x00000000
        /*039c*/ 	.short	0x010a
        /*039e*/ 	.byte	0x3f
	.zero		1


	//   ....[46]....
        /*03a0*/ 	.word	0x000062e0
        /*03a4*/ 	.word	0x00000007
        /*03a8*/ 	.word	0x00000000
        /*03ac*/ 	.short	0x010a
        /*03ae*/ 	.byte	0x3f
	.zero		1


	//   ....[47]....
        /*03b0*/ 	.word	0x00006330
        /*03b4*/ 	.word	0x00000006
        /*03b8*/ 	.word	0x00000000
        /*03bc*/ 	.short	0x010a
        /*03be*/ 	.byte	0x3f
	.zero		1


	//   ....[48]....
        /*03c0*/ 	.word	0x00006380
        /*03c4*/ 	.word	0x00000007
        /*03c8*/ 	.word	0x00000000
        /*03cc*/ 	.short	0x010a
        /*03ce*/ 	.byte	0x3f
	.zero		1


	//   ....[49]....
        /*03d0*/ 	.word	0x000063d0
        /*03d4*/ 	.word	0x00000006
        /*03d8*/ 	.word	0x00000000
        /*03dc*/ 	.short	0x010a
        /*03de*/ 	.byte	0x3f
	.zero		1


	//----- nvinfo : EIATTR_NUM_MBARRIERS
	.align		4
.L_37:
        /*03e0*/ 	.byte	0x03, 0x38
        /*03e2*/ 	.short	0x0014


	//----- nvinfo : EIATTR_EXIT_INSTR_OFFSETS
	.align		4
        /*03e4*/ 	.byte	0x04, 0x1c
        /*03e6*/ 	.short	(.L_39 - .L_38)


	//   ....[0]....
.L_38:
        /*03e8*/ 	.word	0x00001200


	//   ....[1]....
        /*03ec*/ 	.word	0x00001260


	//   ....[2]....
        /*03f0*/ 	.word	0x00004d60


	//   ....[3]....
        /*03f4*/ 	.word	0x00004d90


	//   ....[4]....
        /*03f8*/ 	.word	0x00005f70


	//----- nvinfo : EIATTR_MAX_THREADS
	.align		4
.L_39:
        /*03fc*/ 	.byte	0x04, 0x05
        /*03fe*/ 	.short	(.L_41 - .L_40)
.L_40:
        /*0400*/ 	.word	0x00000180
        /*0404*/ 	.word	0x00000001
        /*0408*/ 	.word	0x00000001


	//----- nvinfo : EIATTR_CRS_STACK_SIZE
	.align		4
.L_41:
        /*040c*/ 	.byte	0x04, 0x1e
        /*040e*/ 	.short	(.L_43 - .L_42)
.L_42:
        /*0410*/ 	.word	0x00000000


	//----- nvinfo : EIATTR_CBANK_PARAM_SIZE
	.align		4
.L_43:
        /*0414*/ 	.byte	0x03, 0x19
        /*0416*/ 	.short	0x0470


	//----- nvinfo : EIATTR_PARAM_CBANK
	.align		4
        /*0418*/ 	.byte	0x04, 0x0a
        /*041a*/ 	.short	(.L_45 - .L_44)
	.align		4
.L_44:
        /*041c*/ 	.word	index@(.nv.constant0._ZN7cutlass13device_kernelINS_4gemm6kernel13GemmUniversalIN4cute5tupleIJiiiiEEENS1_10collective13CollectiveMmaINS1_34MainloopSm90TmaGmmaWarpSpecializedILi7ENS5_IJNS4_1CILi1EEESB_SB_EEENS1_32KernelTmaWarpSpecializedPingpongEEENS5_IJNSA_ILi64EEESF_SF_EEENS_10tfloat32_tENS5_IJlSB_lEEESH_SI_NS4_8TiledMMAINS4_8MMA_AtomIJNS4_4SM904GMMA29MMA_64x64x8_F32TF32TF32_SS_TNILNSM_7ScaleInE1ELSO_1EEEEEENS4_6LayoutISC_NS5_IJNSA_ILi0EEESS_SS_EEEEENS5_IJNS4_10UnderscoreESV_SV_EEEEENS4_13SM90_TMA_LOADENS4_14ComposedLayoutINS4_7SwizzleILi3ELi4ELi3EEENS4_18smem_ptr_flag_bitsILi32EEENSR_INS5_IJNSA_ILi8EEENSA_ILi32EEEEEENS5_IJS15_SB_EEEEEEEvNS4_8identityESY_S19_vS1A_EENS_8epilogue10collective6detail29Sm90TmaWarpSpecializedAdapterINS1D_15DefaultEpilogueISH_SI_SI_NS1C_6thread17LinearCombinationISH_Li1EffLNS1H_9ScaleType4KindE0ELNS_15FloatRoundStyleE2ESH_EENS1_15EpilogueDefaultEEEEEvvEEEEvNT_6ParamsE)
        /*0420*/ 	.short	0x0210
        /*0422*/ 	.short	0x0470


	//----- nvinfo : EIATTR_SW_WAR
	.align		4
.L_45:
        /*0424*/ 	.byte	0x04, 0x36
        /*0426*/ 	.short	(.L_47 - .L_46)
.L_46:
        /*0428*/ 	.word	0x00000008
.L_47:


//--------------------- .nv.callgraph             --------------------------
	.section	.nv.callgraph,"",@"SHT_CUDA_CALLGRAPH"
	.align	4
	.sectionentsize	8
	.align		4
        /*0000*/ 	.word	0x00000000
	.align		4
        /*0004*/ 	.word	0xffffffff
	.align		4
        /*0008*/ 	.word	index@(_ZN7cutlass13device_kernelINS_4gemm6kernel13GemmUniversalIN4cute5tupleIJiiiiEEENS1_10collective13CollectiveMmaINS1_34MainloopSm90TmaGmmaWarpSpecializedILi7ENS5_IJNS4_1CILi1EEESB_SB_EEENS1_32KernelTmaWarpSpecializedPingpongEEENS5_IJNSA_ILi64EEESF_SF_EEENS_10tfloat32_tENS5_IJlSB_lEEESH_SI_NS4_8TiledMMAINS4_8MMA_AtomIJNS4_4SM904GMMA29MMA_64x64x8_F32TF32TF32_SS_TNILNSM_7ScaleInE1ELSO_1EEEEEENS4_6LayoutISC_NS5_IJNSA_ILi0EEESS_SS_EEEEENS5_IJNS4_10UnderscoreESV_SV_EEEEENS4_13SM90_TMA_LOADENS4_14ComposedLayoutINS4_7SwizzleILi3ELi4ELi3EEENS4_18smem_ptr_flag_bitsILi32EEENSR_INS5_IJNSA_ILi8EEENSA_ILi32EEEEEENS5_IJS15_SB_EEEEEEEvNS4_8identityESY_S19_vS1A_EENS_8epilogue10collective6detail29Sm90TmaWarpSpecializedAdapterINS1D_15DefaultEpilogueISH_SI_SI_NS1C_6thread17LinearCombinationISH_Li1EffLNS1H_9ScaleType4KindE0ELNS_15FloatRoundStyleE2ESH_EENS1_15EpilogueDefaultEEEEEvvEEEEvNT_6ParamsE)
	.align		4
        /*000c*/ 	.word	index@(__assertfail)
	.align		4
        /*0010*/ 	.word	0x00000000
	.align		4
        /*0014*/ 	.word	0xfffffffe
	.align		4
        /*0018*/ 	.word	0x00000000
	.align		4
        /*001c*/ 	.word	0xfffffffd
	.align		4
        /*0020*/ 	.word	0x00000000
	.align		4
        /*0024*/ 	.word	0xfffffffc


//--------------------- .nv.constant4             --------------------------
	.section	.nv.constant4,"a",@progbits
	.align	8
	.align		8
.nv.constant4:
        /*0000*/ 	.dword	__assertfail
	.align		8
        /*0008*/ 	.dword	__unnamed_1
	.align		8
        /*0010*/ 	.dword	_ZN40_INTERNAL_78674614_4_k_cu_81008cc1_187374cuda3std3__45__cpo5beginE
	.align		8
        /*0018*/ 	.dword	_ZN40_INTERNAL_78674614_4_k_cu_81008cc1_187374cuda3std3__45__cpo3endE
	.align		8
        /*0020*/ 	.dword	_ZN40_INTERNAL_78674614_4_k_cu_81008cc1_187374cuda3std3__45__cpo6cbeginE
	.align		8
        /*0028*/ 	.dword	_ZN40_INTERNAL_78674614_4_k_cu_81008cc1_187374cuda3std3__45__cpo4cendE
	.align		8
        /*0030*/ 	.dword	_ZN40_INTERNAL_78674614_4_k_cu_81008cc1_187374cuda3std3__442_GLOBAL__N__78674614_4_k_cu_81008cc1_187376ignoreE
	.align		8
        /*0038*/ 	.dword	_ZN40_INTERNAL_78674614_4_k_cu_81008cc1_187374cuda3std3__419piecewise_constructE
	.align		8
        /*0040*/ 	.dword	_ZN40_INTERNAL_78674614_4_k_cu_81008cc1_187374cuda3std3__48in_placeE
	.align		8
        /*0048*/ 	.dword	_ZN40_INTERNAL_78674614_4_k_cu_81008cc1_187374cuda3std6ranges3__45__cpo4swapE
	.align		8
        /*0050*/ 	.dword	_ZN40_INTERNAL_78674614_4_k_cu_81008cc1_187374cuda3std6ranges3__45__cpo9iter_moveE
	.align		8
        /*0058*/ 	.dword	_ZN40_INTERNAL_78674614_4_k_cu_81008cc1_187374cute7productE
	.align		8
        /*0060*/ 	.dword	_ZN40_INTERNAL_78674614_4_k_cu_81008cc1_187374cute1_E
	.align		8
        /*0068*/ 	.dword	$str$22
	.align		8
        /*0070*/ 	.dword	$str$23


//--------------------- .text._ZN7cutlass13device_kernelINS_4gemm6kernel13GemmUniversalIN4cute5tupleIJiiiiEEENS1_10collective13CollectiveMmaINS1_34MainloopSm90TmaGmmaWarpSpecializedILi7ENS5_IJNS4_1CILi1EEESB_SB_EEENS1_32KernelTmaWarpSpecializedPingpongEEENS5_IJNSA_ILi64EEESF_SF_EEENS_10tfloat32_tENS5_IJlSB_lEEESH_SI_NS4_8TiledMMAINS4_8MMA_AtomIJNS4_4SM904GMMA29MMA_64x64x8_F32TF32TF32_SS_TNILNSM_7ScaleInE1ELSO_1EEEEEENS4_6LayoutISC_NS5_IJNSA_ILi0EEESS_SS_EEEEENS5_IJNS4_10UnderscoreESV_SV_EEEEENS4_13SM90_TMA_LOADENS4_14ComposedLayoutINS4_7SwizzleILi3ELi4ELi3EEENS4_18smem_ptr_flag_bitsILi32EEENSR_INS5_IJNSA_ILi8EEENSA_ILi32EEEEEENS5_IJS15_SB_EEEEEEEvNS4_8identityESY_S19_vS1A_EENS_8epilogue10collective6detail29Sm90TmaWarpSpecializedAdapterINS1D_15DefaultEpilogueISH_SI_SI_NS1C_6thread17LinearCombinationISH_Li1EffLNS1H_9ScaleType4KindE0ELNS_15FloatRoundStyleE2ESH_EENS1_15EpilogueDefaultEEEEEvvEEEEvNT_6ParamsE --------------------------
	.section	.text._ZN7cutlass13device_kernelINS_4gemm6kernel13GemmUniversalIN4cute5tupleIJiiiiEEENS1_10collective13CollectiveMmaINS1_34MainloopSm90TmaGmmaWarpSpecializedILi7ENS5_IJNS4_1CILi1EEESB_SB_EEENS1_32KernelTmaWarpSpecializedPingpongEEENS5_IJNSA_ILi64EEESF_SF_EEENS_10tfloat32_tENS5_IJlSB_lEEESH_SI_NS4_8TiledMMAINS4_8MMA_AtomIJNS4_4SM904GMMA29MMA_64x64x8_F32TF32TF32_SS_TNILNSM_7ScaleInE1ELSO_1EEEEEENS4_6LayoutISC_NS5_IJNSA_ILi0EEESS_SS_EEEEENS5_IJNS4_10UnderscoreESV_SV_EEEEENS4_13SM90_TMA_LOADENS4_14ComposedLayoutINS4_7SwizzleILi3ELi4ELi3EEENS4_18smem_ptr_flag_bitsILi32EEENSR_INS5_IJNSA_ILi8EEENSA_ILi32EEEEEENS5_IJS15_SB_EEEEEEEvNS4_8identityESY_S19_vS1A_EENS_8epilogue10collective6detail29Sm90TmaWarpSpecializedAdapterINS1D_15DefaultEpilogueISH_SI_SI_NS1C_6thread17LinearCombinationISH_Li1EffLNS1H_9ScaleType4KindE0ELNS_15FloatRoundStyleE2ESH_EENS1_15EpilogueDefaultEEEEEvvEEEEvNT_6ParamsE,"ax",@progbits
	.align	128
.text._ZN7cutlass13device_kernelINS_4gemm6kernel13GemmUniversalIN4cute5tupleIJiiiiEEENS1_10collective13CollectiveMmaINS1_34MainloopSm90TmaGmmaWarpSpecializedILi7ENS5_IJNS4_1CILi1EEESB_SB_EEENS1_32KernelTmaWarpSpecializedPingpongEEENS5_IJNSA_ILi64EEESF_SF_EEENS_10tfloat32_tENS5_IJlSB_lEEESH_SI_NS4_8TiledMMAINS4_8MMA_AtomIJNS4_4SM904GMMA29MMA_64x64x8_F32TF32TF32_SS_TNILNSM_7ScaleInE1ELSO_1EEEEEENS4_6LayoutISC_NS5_IJNSA_ILi0EEESS_SS_EEEEENS5_IJNS4_10UnderscoreESV_SV_EEEEENS4_13SM90_TMA_LOADENS4_14ComposedLayoutINS4_7SwizzleILi3ELi4ELi3EEENS4_18smem_ptr_flag_bitsILi32EEENSR_INS5_IJNSA_ILi8EEENSA_ILi32EEEEEENS5_IJS15_SB_EEEEEEEvNS4_8identityESY_S19_vS1A_EENS_8epilogue10collective6detail29Sm90TmaWarpSpecializedAdapterINS1D_15DefaultEpilogueISH_SI_SI_NS1C_6thread17LinearCombinationISH_Li1EffLNS1H_9ScaleType4KindE0ELNS_15FloatRoundStyleE2ESH_EENS1_15EpilogueDefaultEEEEEvvEEEEvNT_6ParamsE:
        .type           _ZN7cutlass13device_kernelINS_4gemm6kernel13GemmUniversalIN4cute5tupleIJiiiiEEENS1_10collective13CollectiveMmaINS1_34MainloopSm90TmaGmmaWarpSpecializedILi7ENS5_IJNS4_1CILi1EEESB_SB_EEENS1_32KernelTmaWarpSpecializedPingpongEEENS5_IJNSA_ILi64EEESF_SF_EEENS_10tfloat32_tENS5_IJlSB_lEEESH_SI_NS4_8TiledMMAINS4_8MMA_AtomIJNS4_4SM904GMMA29MMA_64x64x8_F32TF32TF32_SS_TNILNSM_7ScaleInE1ELSO_1EEEEEENS4_6LayoutISC_NS5_IJNSA_ILi0EEESS_SS_EEEEENS5_IJNS4_10UnderscoreESV_SV_EEEEENS4_13SM90_TMA_LOADENS4_14ComposedLayoutINS4_7SwizzleILi3ELi4ELi3EEENS4_18smem_ptr_flag_bitsILi32EEENSR_INS5_IJNSA_ILi8EEENSA_ILi32EEEEEENS5_IJS15_SB_EEEEEEEvNS4_8identityESY_S19_vS1A_EENS_8epilogue10collective6detail29Sm90TmaWarpSpecializedAdapterINS1D_15DefaultEpilogueISH_SI_SI_NS1C_6thread17LinearCombinationISH_Li1EffLNS1H_9ScaleType4KindE0ELNS_15FloatRoundStyleE2ESH_EENS1_15EpilogueDefaultEEEEEvvEEEEvNT_6ParamsE,@function
        .size           _ZN7cutlass13device_kernelINS_4gemm6kernel13GemmUniversalIN4cute5tupleIJiiiiEEENS1_10collective13CollectiveMmaINS1_34MainloopSm90TmaGmmaWarpSpecializedILi7ENS5_IJNS4_1CILi1EEESB_SB_EEENS1_32KernelTmaWarpSpecializedPingpongEEENS5_IJNSA_ILi64EEESF_SF_EEENS_10tfloat32_tENS5_IJlSB_lEEESH_SI_NS4_8TiledMMAINS4_8MMA_AtomIJNS4_4SM904GMMA29MMA_64x64x8_F32TF32TF32_SS_TNILNSM_7ScaleInE1ELSO_1EEEEEENS4_6LayoutISC_NS5_IJNSA_ILi0EEESS_SS_EEEEENS5_IJNS4_10UnderscoreESV_SV_EEEEENS4_13SM90_TMA_LOADENS4_14ComposedLayoutINS4_7SwizzleILi3ELi4ELi3EEENS4_18smem_ptr_flag_bitsILi32EEENSR_INS5_IJNSA_ILi8EEENSA_ILi32EEEEEENS5_IJS15_SB_EEEEEEEvNS4_8identityESY_S19_vS1A_EENS_8epilogue10collective6detail29Sm90TmaWarpSpecializedAdapterINS1D_15DefaultEpilogueISH_SI_SI_NS1C_6thread17LinearCombinationISH_Li1EffLNS1H_9ScaleType4KindE0ELNS_15FloatRoundStyleE2ESH_EENS1_15EpilogueDefaultEEEEEvvEEEEvNT_6ParamsE,(.L_x_139 - _ZN7cutlass13device_kernelINS_4gemm6kernel13GemmUniversalIN4cute5tupleIJiiiiEEENS1_10collective13CollectiveMmaINS1_34MainloopSm90TmaGmmaWarpSpecializedILi7ENS5_IJNS4_1CILi1EEESB_SB_EEENS1_32KernelTmaWarpSpecializedPingpongEEENS5_IJNSA_ILi64EEESF_SF_EEENS_10tfloat32_tENS5_IJlSB_lEEESH_SI_NS4_8TiledMMAINS4_8MMA_AtomIJNS4_4SM904GMMA29MMA_64x64x8_F32TF32TF32_SS_TNILNSM_7ScaleInE1ELSO_1EEEEEENS4_6LayoutISC_NS5_IJNSA_ILi0EEESS_SS_EEEEENS5_IJNS4_10UnderscoreESV_SV_EEEEENS4_13SM90_TMA_LOADENS4_14ComposedLayoutINS4_7SwizzleILi3ELi4ELi3EEENS4_18smem_ptr_flag_bitsILi32EEENSR_INS5_IJNSA_ILi8EEENSA_ILi32EEEEEENS5_IJS15_SB_EEEEEEEvNS4_8identityESY_S19_vS1A_EENS_8epilogue10collective6detail29Sm90TmaWarpSpecializedAdapterINS1D_15DefaultEpilogueISH_SI_SI_NS1C_6thread17LinearCombinationISH_Li1EffLNS1H_9ScaleType4KindE0ELNS_15FloatRoundStyleE2ESH_EENS1_15EpilogueDefaultEEEEEvvEEEEvNT_6ParamsE)
        .other          _ZN7cutlass13device_kernelINS_4gemm6kernel13GemmUniversalIN4cute5tupleIJiiiiEEENS1_10collective13CollectiveMmaINS1_34MainloopSm90TmaGmmaWarpSpecializedILi7ENS5_IJNS4_1CILi1EEESB_SB_EEENS1_32KernelTmaWarpSpecializedPingpongEEENS5_IJNSA_ILi64EEESF_SF_EEENS_10tfloat32_tENS5_IJlSB_lEEESH_SI_NS4_8TiledMMAINS4_8MMA_AtomIJNS4_4SM904GMMA29MMA_64x64x8_F32TF32TF32_SS_TNILNSM_7ScaleInE1ELSO_1EEEEEENS4_6LayoutISC_NS5_IJNSA_ILi0EEESS_SS_EEEEENS5_IJNS4_10UnderscoreESV_SV_EEEEENS4_13SM90_TMA_LOADENS4_14ComposedLayoutINS4_7SwizzleILi3ELi4ELi3EEENS4_18smem_ptr_flag_bitsILi32EEENSR_INS5_IJNSA_ILi8EEENSA_ILi32EEEEEENS5_IJS15_SB_EEEEEEEvNS4_8identityESY_S19_vS1A_EENS_8epilogue10collective6detail29Sm90TmaWarpSpecializedAdapterINS1D_15DefaultEpilogueISH_SI_SI_NS1C_6thread17LinearCombinationISH_Li1EffLNS1H_9ScaleType4KindE0ELNS_15FloatRoundStyleE2ESH_EENS1_15EpilogueDefaultEEEEEvvEEEEvNT_6ParamsE,@"STO_CUDA_ENTRY STV_DEFAULT"
_ZN7cutlass13device_kernelINS_4gemm6kernel13GemmUniversalIN4cute5tupleIJiiiiEEENS1_10collective13CollectiveMmaINS1_34MainloopSm90TmaGmmaWarpSpecializedILi7ENS5_IJNS4_1CILi1EEESB_SB_EEENS1_32KernelTmaWarpSpecializedPingpongEEENS5_IJNSA_ILi64EEESF_SF_EEENS_10tfloat32_tENS5_IJlSB_lEEESH_SI_NS4_8TiledMMAINS4_8MMA_AtomIJNS4_4SM904GMMA29MMA_64x64x8_F32TF32TF32_SS_TNILNSM_7ScaleInE1ELSO_1EEEEEENS4_6LayoutISC_NS5_IJNSA_ILi0EEESS_SS_EEEEENS5_IJNS4_10UnderscoreESV_SV_EEEEENS4_13SM90_TMA_LOADENS4_14ComposedLayoutINS4_7SwizzleILi3ELi4ELi3EEENS4_18smem_ptr_flag_bitsILi32EEENSR_INS5_IJNSA_ILi8EEENSA_ILi32EEEEEENS5_IJS15_SB_EEEEEEEvNS4_8identityESY_S19_vS1A_EENS_8epilogue10collective6detail29Sm90TmaWarpSpecializedAdapterINS1D_15DefaultEpilogueISH_SI_SI_NS1C_6thread17LinearCombinationISH_Li1EffLNS1H_9ScaleType4KindE0ELNS_15FloatRoundStyleE2ESH_EENS1_15EpilogueDefaultEEEEEvvEEEEvNT_6ParamsE:
[----:B------:R-:W0:Y:S02]  /*0000*/  LDC R1, c[0x0][0x28] ;  /* 0x00000a00ff017b82 */ /* 0x000e240000000800 */
[----:B0-----:R-:W-:Y:S01]  /*0010*/  VIADD R1, R1, 0xfffffff8 ;  /* 0xfffffff801017836 */ /* 0x001fe20000000000 */
[----:B------:R-:W0:Y:S01]  /*0020*/  S2R R4, SR_TID.X ;  /* 0x0000000000047919 */ /* 0x000e220000002100 */
[----:B------:R-:W-:Y:S01]  /*0030*/  ELECT P0, URZ, PT ;  /* 0x00000000003f782f */ /* 0x000fe20003800000 */
[----:B------:R-:W-:Y:S01]  /*0040*/  BSSY B0, `(.L_x_0) ;  /* 0x000000f000007945 */ /* 0x000fe20003800000 */
[--C-:B0-----:R-:W-:Y:S02]  /*0050*/  SHF.R.U32.HI R0, RZ, 0x5, R4.reuse ;  /* 0x00000005ff007819 */ /* 0x101fe40000011604 */
[----:B------:R-:W-:-:S03]  /*0060*/  SHF.R.U32.HI R5, RZ, 0x7, R4 ;  /* 0x00000007ff057819 */ /* 0x000fc60000011604 */
[----:B------:R-:W0:Y:S04]  /*0070*/  SHFL.IDX PT, R2, R0, RZ, 0x1f ;  /* 0x00001fff00027589 */ /* 0x000e2800000e0000 */
[----:B------:R1:W2:Y:S01]  /*0080*/  SHFL.IDX PT, R7, R5, RZ, 0x1f ;  /* 0x00001fff05077589 */ /* 0x0002a200000e0000 */
[----:B0-----:R-:W-:-:S13]  /*0090*/  ISETP.NE.OR P0, PT, R2, RZ, !P0 ;  /* 0x000000ff0200720c */ /* 0x001fda0004705670 */
[----:B-12---:R-:W-:Y:S05]  /*00a0*/  @P0 BRA `(.L_x_1) ;  /* 0x0000000000200947 */ /* 0x006fea0003800000 */
[----:B------:R-:W-:Y:S02]  /*00b0*/  ULDC.64 UR4, c[0x0][0x198] ;  /* 0x0000660000047ab9 */ /* 0x000fe40000000a00 */
[----:B------:R-:W-:Y:S02]  /*00c0*/  UIADD3 UR6, UP0, UR4, 0xf0, URZ ;  /* 0x000000f004067890 */ /* 0x000fe4000ff1e03f */
[----:B------:R-:W-:Y:S02]  /*00d0*/  UIADD3 UR4, UP1, UR4, 0x1f0, URZ ;  /* 0x000001f004047890 */ /* 0x000fe4000ff3e03f */
[----:B------:R-:W-:Y:S02]  /*00e0*/  UIADD3.X UR7, URZ, UR5, URZ, UP0, !UPT ;  /* 0x000000053f077290 */ /* 0x000fe400087fe43f */
[----:B------:R-:W-:-:S07]  /*00f0*/  UIADD3.X UR5, URZ, UR5, URZ, UP1, !UPT ;  /* 0x000000053f057290 */ /* 0x000fce0008ffe43f */
[----:B------:R0:W-:Y:S02]  /*0100*/  UTMACCTL.PF [UR6] ;  /* 0x00000000060079b9 */ /* 0x0001e40008040000 */
[----:B------:R0:W-:Y:S02]  /*0110*/  UTMACCTL.PF [UR4] ;  /* 0x00000000040079b9 */ /* 0x0001e40008040000 */
[----:B0-----:R-:W-:Y:S01]  /*0120*/  NOP ;  /* 0x0000000000007918 */ /* 0x001fe20000000000 */
.L_x_1:
[----:B------:R-:W-:Y:S05]  /*0130*/  BSYNC B0 ;  /* 0x0000000000007941 */ /* 0x000fea0003800000 */
.L_x_0:
[----:B------:R-:W0:Y:S02]  /*0140*/  SHFL.IDX PT, R3, R0, RZ, 0x1f ;  /* 0x00001fff00037589 */ /* 0x000e2400000e0000 */
[----:B0-----:R-:W-:-:S13]  /*0150*/  ISETP.NE.AND P0, PT, R3, RZ, PT ;  /* 0x000000ff0300720c */ /* 0x001fda0003f05270 */
[----:B------:R-:W-:Y:S05]  /*0160*/  @P0 BRA `(.L_x_2) ;  /* 0x0000000000700947 */ /* 0x000fea0003800000 */
[----:B------:R-:W0:Y:S01]  /*0170*/  S2UR UR8, SR_CgaCtaId ;  /* 0x00000000000879c3 */ /* 0x000e220000008800 */
[----:B------:R-:W-:Y:S01]  /*0180*/  UMOV UR4, 0x400 ;  /* 0x0000040000047882 */ /* 0x000fe20000000000 */
[----:B------:R-:W-:Y:S01]  /*0190*/  UMOV UR5, 0x1 ;  /* 0x0000000100057882 */ /* 0x000fe20000000000 */
[----:B------:R-:W-:Y:S01]  /*01a0*/  UMOV UR6, 0x80 ;  /* 0x0000008000067882 */ /* 0x000fe20000000000 */
[----:B------:R-:W-:Y:S01]  /*01b0*/  ELECT P0, URZ, PT ;  /* 0x00000000003f782f */ /* 0x000fe20003800000 */
[----:B------:R-:W-:-:S04]  /*01c0*/  UIADD3 UR6, -UR6, 0x100000, URZ ;  /* 0x0010000006067890 */ /* 0x000fc8000fffe13f */
[----:B------:R-:W-:Y:S02]  /*01d0*/  USHF.L.U32 UR7, UR6, 0xb, URZ ;  /* 0x0000000b06077899 */ /* 0x000fe4000800063f */
[----:B------:R-:W-:Y:S02]  /*01e0*/  USHF.L.U32 UR6, UR6, 0x1, URZ ;  /* 0x0000000106067899 */ /* 0x000fe4000800063f */
[----:B0-----:R-:W-:Y:S02]  /*01f0*/  ULEA UR8, UR8, UR4, 0x18 ;  /* 0x0000000408087291 */ /* 0x001fe4000f8ec03f */
[----:B------:R-:W-:-:S04]  /*0200*/  UIADD3 UR4, -UR5, 0x100000, URZ ;  /* 0x0010000005047890 */ /* 0x000fc8000fffe13f */
[----:B------:R-:W-:Y:S02]  /*0210*/  USHF.L.U32 UR5, UR4, 0xb, URZ ;  /* 0x0000000b04057899 */ /* 0x000fe4000800063f */
[----:B------:R-:W-:Y:S01]  /*0220*/  USHF.L.U32 UR4, UR4, 0x1, URZ ;  /* 0x0000000104047899 */ /* 0x000fe2000800063f */
[----:B------:R-:W0:Y:S11]  /*0230*/  FENCE.VIEW.ASYNC.S ;  /* 0x00000000000073c6 */ /* 0x000e360000000000 */
[----:B0-----:R0:W1:Y:S01]  /*0240*/  SYNCS.EXCH.64 URZ, [UR8], UR4 ;  /* 0x00000004083f75b2 */ /* 0x0010620008000100 */
[----:B------:R0:W2:Y:S01]  /*0250*/  SYNCS.EXCH.64 URZ, [UR8+0x38], UR6 ;  /* 0x00003806083f75b2 */ /* 0x0000a20008000100 */
[----:B------:R0:W3:Y:S01]  /*0260*/  SYNCS.EXCH.64 URZ, [UR8+0x8], UR4 ;  /* 0x00000804083f75b2 */ /* 0x0000e20008000100 */
[----:B------:R0:W4:Y:S01]  /*0270*/  SYNCS.EXCH.64 URZ, [UR8+0x40], UR6 ;  /* 0x00004006083f75b2 */ /* 0x0001220008000100 */
[----:B------:R0:W0:Y:S01]  /*0280*/  SYNCS.EXCH.64 URZ, [UR8+0x10], UR4 ;  /* 0x00001004083f75b2 */ /* 0x0000220008000100 */
        /* <DEDUP_REMOVED lines=9> */
[----:B------:R-:W-:Y:S01]  /*0320*/  NOP ;  /* 0x0000000000007918 */ /* 0x000fe20000000000 */
.L_x_2:
[----:B------:R-:W5:Y:S01]  /*0330*/  SHFL.IDX PT, R6, R0, RZ, 0x1f ;  /* 0x00001fff00067589 */ /* 0x000f6200000e0000 */
[----:B------:R-:W-:Y:S01]  /*0340*/  ELECT P0, URZ, PT ;  /* 0x00000000003f782f */ /* 0x000fe20003800000 */
[----:B------:R-:W-:Y:S01]  /*0350*/  NOP ;  /* 0x0000000000007918 */ /* 0x000fe20000000000 */
[----:B------:R-:W-:Y:S01]  /*0360*/  ELECT P1, URZ, PT ;  /* 0x00000000003f782f */ /* 0x000fe20003820000 */
[----:B------:R-:W1:Y:S01]  /*0370*/  SHFL.IDX PT, R3, R0, RZ, 0x1f ;  /* 0x00001fff00037589 */ /* 0x000e6200000e0000 */
[----:B0-----:R-:W-:Y:S01]  /*0380*/  UMOV UR4, 0x20 ;  /* 0x0000002000047882 */ /* 0x001fe20000000000 */
[----:B------:R-:W-:Y:S01]  /*0390*/  UMOV UR11, 0x80 ;  /* 0x00000080000b7882 */ /* 0x000fe20000000000 */
[----:B------:R-:W-:Y:S01]  /*03a0*/  NOP ;  /* 0x0000000000007918 */ /* 0x000fe20000000000 */
[----:B------:R-:W0:Y:S01]  /*03b0*/  SHFL.IDX PT, R5, R5, RZ, 0x1f ;  /* 0x00001fff05057589 */ /* 0x000e2200000e0000 */
[C---:B------:R-:W-:Y:S01]  /*03c0*/  VIADD R31, R7.reuse, 0xffffffff ;  /* 0xffffffff071f7836 */ /* 0x040fe20000000000 */
[----:B------:R-:W-:Y:S01]  /*03d0*/  ULDC.64 UR36, c[0x0][0x208] ;  /* 0x0000820000247ab9 */ /* 0x000fe20000000a00 */
[----:B------:R-:W-:-:S03]  /*03e0*/  ISETP.NE.AND P2, PT, R7, RZ, PT ;  /* 0x000000ff0700720c */ /* 0x000fc60003f45270 */
[----:B------:R-:W-:Y:S02]  /*03f0*/  ISETP.GE.U32.AND P3, PT, R31, 0x2, PT ;  /* 0x000000021f00780c */ /* 0x000fe40003f66070 */
[----:B-----5:R-:W-:Y:S02]  /*0400*/  ISETP.NE.OR P0, PT, R6, RZ, !P0 ;  /* 0x000000ff0600720c */ /* 0x020fe40004705670 */
[----:B-1----:R-:W-:Y:S02]  /*0410*/  ISETP.NE.OR P1, PT, R3, RZ, !P1 ;  /* 0x000000ff0300720c */ /* 0x002fe40004f25670 */
[----:B------:R-:W-:Y:S02]  /*0420*/  SHF.R.S32.HI R3, RZ, 0x1f, R2 ;  /* 0x0000001fff037819 */ /* 0x000fe40000011402 */
[----:B0-----:R-:W-:Y:S02]  /*0430*/  R2UR UR43, R5 ;  /* 0x00000000052b72ca */ /* 0x001fe400000e0000 */
[----:B------:R-:W-:-:S05]  /*0440*/  LEA.HI R3, R3, R2, RZ, 0x2 ;  /* 0x0000000203037211 */ /* 0x000fca00078f10ff */
[----:B------:R-:W-:Y:S01]  /*0450*/  VOTEU.ALL UP0, P0 ;  /* 0x00000000003f7886 */ /* 0x000fe20000000000 */
[----:B------:R-:W-:Y:S01]  /*0460*/  LOP3.LUT R3, R3, 0xfffffffc, RZ, 0xc0, !PT ;  /* 0xfffffffc03037812 */ /* 0x000fe200078ec0ff */
[----:B------:R-:W-:-:S03]  /*0470*/  VOTEU.ALL UP1, P1 ;  /* 0x00000000003f7886 */ /* 0x000fc60000820000 */
[----:B------:R-:W0:Y:S01]  /*0480*/  @!UP0 S2UR UR7, SR_CgaCtaId ;  /* 0x00000000000789c3 */ /* 0x000e220000008800 */
[----:B------:R-:W-:Y:S01]  /*0490*/  @!UP0 UMOV UR6, 0x400 ;  /* 0x0000040000068882 */ /* 0x000fe20000000000 */
[----:B------:R-:W-:-:S04]  /*04a0*/  @!UP0 UIADD3 UR4, -UR4, 0x100000, URZ ;  /* 0x0010000004048890 */ /* 0x000fc8000fffe13f */
[----:B------:R-:W-:Y:S02]  /*04b0*/  @!UP0 USHF.L.U32 UR5, UR4, 0xb, URZ ;  /* 0x0000000b04058899 */ /* 0x000fe4000800063f */
[----:B------:R-:W-:Y:S01]  /*04c0*/  @!UP0 USHF.L.U32 UR4, UR4, 0x1, URZ ;  /* 0x0000000104048899 */ /* 0x000fe2000800063f */
[----:B------:R-:W-:Y:S01]  /*04d0*/  IMAD.IADD R14, R2, 0x1, -R3 ;  /* 0x00000001020e7824 */ /* 0x000fe200078e0a03 */
[----:B------:R-:W-:Y:S01]  /*04e0*/  @!UP1 UMOV UR9, 0x400 ;  /* 0x0000040000099882 */ /* 0x000fe20000000000 */
[----:B------:R-:W-:Y:S01]  /*04f0*/  VOTEU.ALL UP2, P1 ;  /* 0x00000000003f7886 */ /* 0x000fe20000840000 */
[----:B------:R-:W-:Y:S01]  /*0500*/  VOTEU.ALL UP3, P1 ;  /* 0x00000000003f7886 */ /* 0x000fe20000860000 */
[----:B------:R-:W-:Y:S01]  /*0510*/  VOTEU.ALL UP4, P1 ;  /* 0x00000000003f7886 */ /* 0x000fe20000880000 */
[----:B------:R-:W1:Y:S01]  /*0520*/  @!UP1 S2UR UR10, SR_CgaCtaId ;  /* 0x00000000000a99c3 */ /* 0x000e620000008800 */
[----:B------:R-:W-:Y:S01]  /*0530*/  VOTEU.ALL UP5, P1 ;  /* 0x00000000003f7886 */ /* 0x000fe200008a0000 */
[----:B------:R-:W-:-:S04]  /*0540*/  SHF.R.S32.HI R3, RZ, 0x1f, R4 ;  /* 0x0000001fff037819 */ /* 0x000fc80000011404 */
[----:B------:R-:W-:-:S04]  /*0550*/  LEA.HI R3, R3, R4, RZ, 0x7 ;  /* 0x0000000403037211 */ /* 0x000fc800078f38ff */
[----:B------:R-:W-:-:S05]  /*0560*/  LOP3.LUT R3, R3, 0xffffff80, RZ, 0xc0, !PT ;  /* 0xffffff8003037812 */ /* 0x000fca00078ec0ff */
[----:B------:R-:W-:Y:S01]  /*0570*/  IMAD.IADD R5, R4, 0x1, -R3 ;  /* 0x0000000104057824 */ /* 0x000fe200078e0a03 */
[----:B0-----:R-:W-:Y:S02]  /*0580*/  @!UP0 ULEA UR8, UR7, UR6, 0x18 ;  /* 0x0000000607088291 */ /* 0x001fe4000f8ec03f */
[----:B------:R-:W-:-:S04]  /*0590*/  @!UP1 UIADD3 UR6, -UR11, 0x100000, URZ ;  /* 0x001000000b069890 */ /* 0x000fc8000fffe13f */
[----:B------:R-:W-:Y:S02]  /*05a0*/  @!UP1 USHF.L.U32 UR7, UR6, 0xb, URZ ;  /* 0x0000000b06079899 */ /* 0x000fe4000800063f */
[----:B------:R-:W-:Y:S01]  /*05b0*/  @!UP1 USHF.L.U32 UR6, UR6, 0x1, URZ ;  /* 0x0000000106069899 */ /* 0x000fe2000800063f */
[----:B------:R-:W-:Y:S01]  /*05c0*/  VOTEU.ALL UP0, P0 ;  /* 0x00000000003f7886 */ /* 0x000fe20000000000 */
[----:B-1----:R-:W-:Y:S01]  /*05d0*/  @!UP1 ULEA UR9, UR10, UR9, 0x18 ;  /* 0x000000090a099291 */ /* 0x002fe2000f8ec03f */
[----:B------:R-:W-:Y:S02]  /*05e0*/  VOTEU.ALL UP1, P0 ;  /* 0x00000000003f7886 */ /* 0x000fe40000020000 */
[----:B------:R-:W-:Y:S01]  /*05f0*/  ULDC.64 UR10, c[0x0][0x598] ;  /* 0x00016600000a7ab9 */ /* 0x000fe20000000a00 */
[----:B------:R-:W-:Y:S01]  /*0600*/  ISETP.NE.AND P0, PT, R14, 0x3, PT ;  /* 0x000000030e00780c */ /* 0x000fe20003f05270 */
[----:B------:R-:W0:Y:S02]  /*0610*/  FENCE.VIEW.ASYNC.S ;  /* 0x00000000000073c6 */ /* 0x000e240000000000 */
[----:B0-----:R0:W2:Y:S01]  /*0620*/  @!UP0 SYNCS.EXCH.64 URZ, [UR8+0xa0], UR4 ;  /* 0x0000a004083f85b2 */ /* 0x0010a20008000100 */
[----:B------:R-:W-:-:S02]  /*0630*/  ISETP.NE.U32.AND P1, PT, RZ, UR10, PT ;  /* 0x0000000aff007c0c */ /* 0x000fc4000bf25070 */
[----:B------:R-:W-:Y:S02]  /*0640*/  ISETP.EQ.OR P0, PT, R14, RZ, !P0 ;  /* 0x000000ff0e00720c */ /* 0x000fe40004702670 */
[----:B------:R-:W-:Y:S02]  /*0650*/  ISETP.NE.AND.EX P1, PT, RZ, UR11, PT, P1 ;  /* 0x0000000bff007c0c */ /* 0x000fe4000bf25310 */
[----:B------:R-:W-:-:S04]  /*0660*/  ISETP.EQ.AND P0, PT, R7, RZ, P0 ;  /* 0x000000ff0700720c */ /* 0x000fc80000702270 */
[----:B------:R-:W-:-:S04]  /*0670*/  SEL R23, RZ, 0x1, !P0 ;  /* 0x00000001ff177807 */ /* 0x000fc80004000000 */
[----:B------:R-:W-:Y:S01]  /*0680*/  SEL R23, R23, 0x2, P3 ;  /* 0x0000000217177807 */ /* 0x000fe20001800000 */
[----:B------:R0:W2:Y:S01]  /*0690*/  @!UP1 SYNCS.EXCH.64 URZ, [UR8+0xa8], UR4 ;  /* 0x0000a804083f95b2 */ /* 0x0000a20008000100 */
[----:B------:R-:W-:Y:S01]  /*06a0*/  NOP ;  /* 0x0000000000007918 */ /* 0x000fe20000000000 */
[----:B------:R0:W2:Y:S01]  /*06b0*/  @!UP2 SYNCS.EXCH.64 URZ, [UR9+0x80], UR6 ;  /* 0x00008006093fa5b2 */ /* 0x0000a20008000100 */
[----:B------:R0:W2:Y:S01]  /*06c0*/  @!UP3 SYNCS.EXCH.64 URZ, [UR9+0x88], UR6 ;  /* 0x00008806093fb5b2 */ /* 0x0000a20008000100 */
[----:B------:R0:W2:Y:S01]  /*06d0*/  @!UP4 SYNCS.EXCH.64 URZ, [UR9+0x90], UR6 ;  /* 0x00009006093fc5b2 */ /* 0x0000a20008000100 */
[----:B------:R0:W2:Y:S01]  /*06e0*/  @!UP5 SYNCS.EXCH.64 URZ, [UR9+0x98], UR6 ;  /* 0x00009806093fd5b2 */ /* 0x0000a20008000100 */
[----:B------:R-:W-:Y:S01]  /*06f0*/  NOP ;  /* 0x0000000000007918 */ /* 0x000fe20000000000 */
[----:B--234-:R-:W-:Y:S06]  /*0700*/  BAR.SYNC.DEFER_BLOCKING 0x0 ;  /* 0x0000000000007b1d */ /* 0x01cfec0000010000 */
[----:B0-----:R-:W-:Y:S05]  /*0710*/  @!P1 BRA `(.L_x_3) ;  /* 0x00000000001c9947 */ /* 0x001fea0003800000 */
[----:B------:R-:W0:Y:S02]  /*0720*/  LDC.64 R2, c[0x0][0x598] ;  /* 0x00016600ff027b82 */ /* 0x000e240000000a00 */
[----:B0-----:R-:W2:Y:S02]  /*0730*/  LDG.E.64 R2, desc[UR36][R2.64] ;  /* 0x0000002402027981 */ /* 0x001ea4000c1e1b00 */
[----:B--2---:R-:W-:-:S04]  /*0740*/  ISETP.NE.U32.AND P0, PT, R2, RZ, PT ;  /* 0x000000ff0200720c */ /* 0x004fc80003f05070 */
[----:B------:R-:W-:-:S13]  /*0750*/  ISETP.NE.AND.EX P0, PT, R3, RZ, PT, P0 ;  /* 0x000000ff0300720c */ /* 0x000fda0003f05300 */
[----:B------:R-:W-:Y:S05]  /*0760*/  @!P0 BRA `(.L_x_3) ;  /* 0x0000000000088947 */ /* 0x000fea0003800000 */
[----:B------:R1:W5:Y:S01]  /*0770*/  LD.E R56, desc[UR36][R2.64] ;  /* 0x0000002402387980 */ /* 0x000362000c101900 */
[----:B------:R-:W-:Y:S05]  /*0780*/  BRA `(.L_x_4) ;  /* 0x0000000000247947 */ /* 0x000fea0003800000 */
.L_x_3:
[----:B------:R-:W-:Y:S02]  /*0790*/  ULDC.64 UR4, c[0x0][0x588] ;  /* 0x0001620000047ab9 */ /* 0x000fe40000000a00 */
[----:B------:R-:W-:-:S04]  /*07a0*/  ISETP.NE.U32.AND P0, PT, RZ, UR4, PT ;  /* 0x00000004ff007c0c */ /* 0x000fc8000bf05070 */
[----:B------:R-:W-:-:S13]  /*07b0*/  ISETP.NE.AND.EX P0, PT, RZ, UR5, PT, P0 ;  /* 0x00000005ff007c0c */ /* 0x000fda000bf05300 */
[----:B------:R-:W-:Y:S05]  /*07c0*/  @!P0 BRA `(.L_x_5) ;  /* 0x00000000000c8947 */ /* 0x000fea0003800000 */
[----:B------:R-:W0:Y:S02]  /*07d0*/  LDC.64 R56, c[0x0][0x588] ;  /* 0x00016200ff387b82 */ /* 0x000e240000000a00 */
[----:B0-----:R0:W5:Y:S01]  /*07e0*/  LDG.E R56, desc[UR36][R56.64] ;  /* 0x0000002438387981 */ /* 0x001162000c1e1900 */
[----:B------:R-:W-:Y:S05]  /*07f0*/  BRA `(.L_x_4) ;  /* 0x0000000000087947 */ /* 0x000fea0003800000 */
.L_x_5:
[----:B------:R-:W-:Y:S02]  /*0800*/  ULDC UR4, c[0x0][0x580] ;  /* 0x0001600000047ab9 */ /* 0x000fe40000000800 */
[----:B------:R-:W-:-:S07]  /*0810*/  IMAD.U32 R56, RZ, RZ, UR4 ;  /* 0x00000004ff387e24 */ /* 0x000fce000f8e00ff */
.L_x_4:
[----:B------:R-:W-:Y:S02]  /*0820*/  ULDC.64 UR4, c[0x0][0x5a0] ;  /* 0x0001680000047ab9 */ /* 0x000fe40000000a00 */
[----:B------:R-:W-:-:S04]  /*0830*/  ISETP.NE.U32.AND P0, PT, RZ, UR4, PT ;  /* 0x00000004ff007c0c */ /* 0x000fc8000bf05070 */
[----:B------:R-:W-:-:S13]  /*0840*/  ISETP.NE.AND.EX P0, PT, RZ, UR5, PT, P0 ;  /* 0x00000005ff007c0c */ /* 0x000fda000bf05300 */
[----:B------:R-:W-:Y:S05]  /*0850*/  @!P0 BRA `(.L_x_6) ;  /* 0x00000000001c8947 */ /* 0x000fea0003800000 */
[----:B-1----:R-:W1:Y:S02]  /*0860*/  LDC.64 R2, c[0x0][0x5a0] ;  /* 0x00016800ff027b82 */ /* 0x002e640000000a00 */
[----:B-1----:R-:W2:Y:S02]  /*0870*/  LDG.E.64 R2, desc[UR36][R2.64] ;  /* 0x0000002402027981 */ /* 0x002ea4000c1e1b00 */
[----:B--2---:R-:W-:-:S04]  /*0880*/  ISETP.NE.U32.AND P0, PT, R2, RZ, PT ;  /* 0x000000ff0200720c */ /* 0x004fc80003f05070 */
[----:B------:R-:W-:-:S13]  /*0890*/  ISETP.NE.AND.EX P0, PT, R3, RZ, PT, P0 ;  /* 0x000000ff0300720c */ /* 0x000fda0003f05300 */
[----:B------:R-:W-:Y:S05]  /*08a0*/  @!P0 BRA `(.L_x_6) ;  /* 0x0000000000088947 */ /* 0x000fea0003800000 */
[----:B0-----:R2:W5:Y:S01]  /*08b0*/  LD.E R57, desc[UR36][R2.64] ;  /* 0x0000002402397980 */ /* 0x001562000c101900 */
[----:B------:R-:W-:Y:S05]  /*08c0*/  BRA `(.L_x_7) ;  /* 0x0000000000247947 */ /* 0x000fea0003800000 */
.L_x_6:
[----:B------:R-:W-:Y:S02]  /*08d0*/  ULDC.64 UR4, c[0x0][0x590] ;  /* 0x0001640000047ab9 */ /* 0x000fe40000000a00 */
[----:B------:R-:W-:-:S04]  /*08e0*/  ISETP.NE.U32.AND P0, PT, RZ, UR4, PT ;  /* 0x00000004ff007c0c */ /* 0x000fc8000bf05070 */
[----:B------:R-:W-:-:S13]  /*08f0*/  ISETP.NE.AND.EX P0, PT, RZ, UR5, PT, P0 ;  /* 0x00000005ff007c0c */ /* 0x000fda000bf05300 */
[----:B------:R-:W-:Y:S05]  /*0900*/  @!P0 BRA `(.L_x_8) ;  /* 0x00000000000c8947 */ /* 0x000fea0003800000 */
[----:B-1----:R-:W0:Y:S02]  /*0910*/  LDC.64 R2, c[0x0][0x590] ;  /* 0x00016400ff027b82 */ /* 0x002e240000000a00 */
[----:B0-----:R0:W5:Y:S01]  /*0920*/  LDG.E R57, desc[UR36][R2.64] ;  /* 0x0000002402397981 */ /* 0x001162000c1e1900 */
[----:B------:R-:W-:Y:S05]  /*0930*/  BRA `(.L_x_7) ;  /* 0x0000000000087947 */ /* 0x000fea0003800000 */
.L_x_8:
[----:B------:R-:W-:Y:S02]  /*0940*/  ULDC UR4, c[0x0][0x584] ;  /* 0x0001610000047ab9 */ /* 0x000fe40000000800 */
[----:B0-----:R-:W-:-:S07]  /*0950*/  IMAD.U32 R57, RZ, RZ, UR4 ;  /* 0x00000004ff397e24 */ /* 0x001fce000f8e00ff */
.L_x_7:
[----:B012---:R-:W0:Y:S01]  /*0960*/  LDC R2, c[0x0][0x65c] ;  /* 0x00019700ff027b82 */ /* 0x007e220000000800 */
[----:B------:R-:W1:Y:S01]  /*0970*/  S2R R15, SR_CTAID.Y ;  /* 0x00000000000f7919 */ /* 0x000e620000002600 */
[----:B------:R-:W-:Y:S01]  /*0980*/  ULDC UR6, c[0x0][0x28c] ;  /* 0x0000a30000067ab9 */ /* 0x000fe20000000800 */
[----:B------:R-:W-:Y:S01]  /*0990*/  ISETP.NE.AND P0, PT, R7, 0x2, PT ;  /* 0x000000020700780c */ /* 0x000fe20003f05270 */
[----:B------:R-:W-:Y:S01]  /*09a0*/  UIADD3 UR6, UR6, 0x3f, URZ ;  /* 0x0000003f06067890 */ /* 0x000fe2000fffe03f */
[----:B------:R-:W2:Y:S01]  /*09b0*/  S2R R6, SR_CTAID.X ;  /* 0x0000000000067919 */ /* 0x000ea20000002500 */
[----:B------:R-:W-:Y:S01]  /*09c0*/  UMOV UR38, URZ ;  /* 0x0000003f00267c82 */ /* 0x000fe20008000000 */
[----:B------:R-:W-:Y:S01]  /*09d0*/  UMOV UR39, URZ ;  /* 0x0000003f00277c82 */ /* 0x000fe20008000000 */
[----:B------:R-:W-:Y:S01]  /*09e0*/  USHF.R.S32.HI UR7, URZ, 0x1f, UR6 ;  /* 0x0000001f3f077899 */ /* 0x000fe20008011406 */
[----:B------:R-:W-:-:S03]  /*09f0*/  ULDC.64 UR8, c[0x0][0x650] ;  /* 0x0001940000087ab9 */ /* 0x000fc60000000a00 */
[----:B------:R-:W-:-:S04]  /*0a00*/  ULEA.HI UR7, UR7, UR6, URZ, 0x6 ;  /* 0x0000000607077291 */ /* 0x000fc8000f8f303f */
[----:B------:R-:W-:Y:S01]  /*0a10*/  USHF.R.S32.HI UR40, URZ, 0x6, UR7 ;  /* 0x000000063f287899 */ /* 0x000fe20008011407 */
[----:B0-----:R-:W-:-:S13]  /*0a20*/  ISETP.NE.AND P1, PT, R2, 0x1, PT ;  /* 0x000000010200780c */ /* 0x001fda0003f25270 */
[----:B------:R-:W2:Y:S01]  /*0a30*/  @P1 LDC R17, c[0x0][0x10] ;  /* 0x00000400ff111b82 */ /* 0x000ea20000000800 */
[----:B-1----:R-:W-:Y:S02]  /*0a40*/  @P1 IMAD.MOV.U32 R8, RZ, RZ, R15 ;  /* 0x000000ffff081224 */ /* 0x002fe400078e000f */
[----:B------:R-:W-:Y:S02]  /*0a50*/  @P1 IMAD.MOV.U32 R9, RZ, RZ, RZ ;  /* 0x000000ffff091224 */ /* 0x000fe400078e00ff */
[----:B------:R-:W-:-:S03]  /*0a60*/  @P1 IMAD.MOV.U32 R7, RZ, RZ, RZ ;  /* 0x000000ffff071224 */ /* 0x000fc600078e00ff */
[----:B------:R-:W0:Y:S01]  /*0a70*/  @!P1 LDC R3, c[0x0][0xc] ;  /* 0x00000300ff039b82 */ /* 0x000e220000000800 */
[----:B------:R-:W-:Y:S01]  /*0a80*/  ULDC UR4, c[0x0][0xc] ;  /* 0x0000030000047ab9 */ /* 0x000fe20000000800 */
[----:B------:R-:W-:Y:S02]  /*0a90*/  ULDC UR5, c[0x0][0x10] ;  /* 0x0000040000057ab9 */ /* 0x000fe40000000800 */
[----:B------:R-:W-:-:S04]  /*0aa0*/  UIMAD.WIDE.U32 UR4, UR4, UR5, URZ ;  /* 0x00000005040472a5 */ /* 0x000fc8000f8e003f */
[----:B------:R-:W1:Y:S01]  /*0ab0*/  LDC R0, c[0x0][0x14] ;  /* 0x00000500ff007b82 */ /* 0x000e620000000800 */
[----:B--2---:R-:W-:-:S04]  /*0ac0*/  @P1 IMAD.WIDE.U32 R16, R6, R17, R8 ;  /* 0x0000001106101225 */ /* 0x004fc800078e0008 */
[----:B------:R-:W-:Y:S02]  /*0ad0*/  @P1 IMAD.IADD R17, R17, 0x1, R7 ;  /* 0x0000000111111824 */ /* 0x000fe400078e0207 */
[----:B------:R-:W-:Y:S02]  /*0ae0*/  IMAD.MOV.U32 R7, RZ, RZ, RZ ;  /* 0x000000ffff077224 */ /* 0x000fe400078e00ff */
[----:B0-----:R-:W-:-:S04]  /*0af0*/  @!P1 IMAD.WIDE.U32 R8, R3, R15, R6 ;  /* 0x0000000f03089225 */ /* 0x001fc800078e0006 */
[----:B------:R-:W-:Y:S02]  /*0b00*/  @!P1 IMAD.MOV.U32 R16, RZ, RZ, R8 ;  /* 0x000000ffff109224 */ /* 0x000fe400078e0008 */
[----:B-1----:R-:W-:-:S04]  /*0b10*/  IMAD.WIDE.U32 R10, R0, UR4, RZ ;  /* 0x00000004000a7c25 */ /* 0x002fc8000f8e00ff */
[----:B------:R-:W-:Y:S01]  /*0b20*/  IMAD R3, R0, UR5, RZ ;  /* 0x0000000500037c24 */ /* 0x000fe2000f8e02ff */
[----:B------:R0:W-:Y:S01]  /*0b30*/  STL.64 [R1], R10 ;  /* 0x0000000a01007387 */ /* 0x0001e20000100a00 */
[----:B------:R-:W-:Y:S02]  /*0b40*/  @!P1 IMAD.MOV.U32 R17, RZ, RZ, R9 ;  /* 0x000000ffff119224 */ /* 0x000fe400078e0009 */
[----:B------:R-:W-:Y:S01]  /*0b50*/  IMAD.IADD R0, R11, 0x1, R3 ;  /* 0x000000010b007824 */ /* 0x000fe200078e0203 */
[----:B------:R-:W-:Y:S06]  /*0b60*/  @P0 BRA `(.L_x_9) ;  /* 0x0000000000280947 */ /* 0x000fec0003800000 */
[----:B------:R-:W-:Y:S01]  /*0b70*/  UIMAD.WIDE.U32 UR4, UR40, 0x24924925, URZ ;  /* 0x24924925280478a5 */ /* 0x000fe2000f8e003f */
[----:B------:R-:W-:Y:S01]  /*0b80*/  IADD3 R16, P0, R16, R10, RZ ;  /* 0x0000000a10107210 */ /* 0x000fe20007f1e0ff */
[----:B------:R-:W-:Y:S02]  /*0b90*/  UISETP.GE.U32.AND UP0, UPT, UR40, 0x7, UPT ;  /* 0x000000072800788c */ /* 0x000fe4000bf06070 */
[----:B------:R-:W-:Y:S02]  /*0ba0*/  UIADD3 UR4, -UR5, UR40, URZ ;  /* 0x0000002805047290 */ /* 0x000fe4000fffe13f */
[----:B------:R-:W-:Y:S01]  /*0bb0*/  IMAD.X R17, R0, 0x1, R17, P0 ;  /* 0x0000000100117824 */ /* 0x000fe200000e0611 */
[----:B------:R-:W-:Y:S01]  /*0bc0*/  UMOV UR39, URZ ;  /* 0x0000003f00277c82 */ /* 0x000fe20008000000 */
[----:B------:R-:W-:-:S04]  /*0bd0*/  ULEA.HI UR4, UR4, UR5, URZ, 0x1f ;  /* 0x0000000504047291 */ /* 0x000fc8000f8ff83f */
[----:B------:R-:W-:-:S04]  /*0be0*/  USHF.R.U32.HI UR4, URZ, 0x2, UR4 ;  /* 0x000000023f047899 */ /* 0x000fc80008011604 */
[----:B------:R-:W-:Y:S02]  /*0bf0*/  @UP0 ULOP3.LUT UR39, UR4, 0x1, URZ, 0xc0, !UPT ;  /* 0x0000000104270892 */ /* 0x000fe4000f8ec03f */
[----:B------:R-:W-:-:S12]  /*0c00*/  UIMAD UR38, UR4, -0x7, UR40 ;  /* 0xfffffff9042678a4 */ /* 0x000fd8000f8e0228 */
.L_x_9:
[----:B------:R-:W-:Y:S01]  /*0c10*/  ISETP.GE.U32.AND P0, PT, R16, UR8, PT ;  /* 0x0000000810007c0c */ /* 0x000fe2000bf06070 */
[----:B------:R-:W-:Y:S01]  /*0c20*/  IMAD.MOV.U32 R22, RZ, RZ, -0x1 ;  /* 0xffffffffff167424 */ /* 0x000fe200078e00ff */
[----:B------:R-:W-:Y:S01]  /*0c30*/  PRMT R3, RZ, 0x7610, R3 ;  /* 0x00007610ff037816 */ /* 0x000fe20000000003 */
[----:B------:R-:W-:Y:S01]  /*0c40*/  IMAD.MOV.U32 R18, RZ, RZ, -0x1 ;  /* 0xffffffffff127424 */ /* 0x000fe200078e00ff */
[----:B------:R-:W-:Y:S01]  /*0c50*/  ISETP.GE.U32.AND.EX P0, PT, R17, UR9, PT, P0 ;  /* 0x0000000911007c0c */ /* 0x000fe2000bf06100 */
[----:B------:R-:W-:-:S12]  /*0c60*/  IMAD.MOV.U32 R19, RZ, RZ, -0x1 ;  /* 0xffffffffff137424 */ /* 0x000fd800078e00ff */
[----:B------:R-:W-:Y:S05]  /*0c70*/  @P0 BRA `(.L_x_10) ;  /* 0x0000000400580947 */ /* 0x000fea0003800000 */
[----:B------:R-:W1:Y:S01]  /*0c80*/  LDC.64 R20, c[0x0][0x628] ;  /* 0x00018a00ff147b82 */ /* 0x000e620000000a00 */
[----:B------:R-:W-:Y:S02]  /*0c90*/  IMAD.MOV.U32 R8, RZ, RZ, R16 ;  /* 0x000000ffff087224 */ /* 0x000fe400078e0010 */
[----:B------:R-:W-:-:S05]  /*0ca0*/  IMAD.MOV.U32 R9, RZ, RZ, R17 ;  /* 0x000000ffff097224 */ /* 0x000fca00078e0011 */
[----:B------:R-:W2:Y:S08]  /*0cb0*/  LDC R18, c[0x0][0x630] ;  /* 0x00018c00ff127b82 */ /* 0x000eb00000000800 */
[----:B------:R-:W3:Y:S01]  /*0cc0*/  LDC.64 R24, c[0x0][0x620] ;  /* 0x00018800ff187b82 */ /* 0x000ee20000000a00 */
[----:B-1----:R-:W-:-:S04]  /*0cd0*/  ISETP.NE.U32.AND P0, PT, R20, RZ, PT ;  /* 0x000000ff1400720c */ /* 0x002fc80003f05070 */
[----:B------:R-:W-:-:S13]  /*0ce0*/  ISETP.NE.AND.EX P0, PT, R21, RZ, PT, P0 ;  /* 0x000000ff1500720c */ /* 0x000fda0003f05300 */
[----:B--23--:R-:W-:Y:S05]  /*0cf0*/  @!P0 BRA `(.L_x_11) ;  /* 0x0000000000288947 */ /* 0x00cfea0003800000 */
[----:B------:R-:W1:Y:S02]  /*0d00*/  LDC R3, c[0x0][0x634] ;  /* 0x00018d00ff037b82 */ /* 0x000e640000000800 */
[----:B-1----:R-:W-:-:S05]  /*0d10*/  IADD3 R3, P0, R16, R3, RZ ;  /* 0x0000000310037210 */ /* 0x002fca0007f1e0ff */
[----:B------:R-:W-:-:S04]  /*0d20*/  IMAD.X R19, RZ, RZ, R17, P0 ;  /* 0x000000ffff137224 */ /* 0x000fc800000e0611 */
[----:B------:R-:W-:-:S04]  /*0d30*/  IMAD.WIDE.U32 R8, R19, R20, RZ ;  /* 0x0000001413087225 */ /* 0x000fc800078e00ff */
[----:B0-----:R-:W-:-:S04]  /*0d40*/  IMAD.WIDE.U32 R10, P0, R3, R21, R8 ;  /* 0x00000015030a7225 */ /* 0x001fc80007800008 */
[----:B------:R-:W-:-:S04]  /*0d50*/  IMAD.WIDE.U32 R8, R3, R20, RZ ;  /* 0x0000001403087225 */ /* 0x000fc800078e00ff */
[----:B------:R-:W-:Y:S01]  /*0d60*/  IMAD.X R13, RZ, RZ, RZ, P0 ;  /* 0x000000ffff0d7224 */ /* 0x000fe200000e06ff */
[----:B------:R-:W-:Y:S01]  /*0d70*/  IADD3 RZ, P0, R9, R10, RZ ;  /* 0x0000000a09ff7210 */ /* 0x000fe20007f1e0ff */
[----:B------:R-:W-:-:S04]  /*0d80*/  IMAD.MOV.U32 R12, RZ, RZ, R11 ;  /* 0x000000ffff0c7224 */ /* 0x000fc800078e000b */
[----:B------:R-:W-:-:S08]  /*0d90*/  IMAD.WIDE.U32.X R8, R19, R21, R12, P0 ;  /* 0x0000001513087225 */ /* 0x000fd000000e040c */
.L_x_11:
[-CC-:B------:R-:W-:Y:S01]  /*0da0*/  SHF.R.U64 R30, R8, R18.reuse, R9.reuse ;  /* 0x00000012081e7219 */ /* 0x180fe20000001209 */
[----:B------:R-:W1:Y:S01]  /*0db0*/  LDC R12, c[0x0][0x618] ;  /* 0x00018600ff0c7b82 */ /* 0x000e620000000800 */
[----:B------:R-:W-:Y:S01]  /*0dc0*/  SHF.R.U32.HI R7, RZ, R18, R9 ;  /* 0x00000012ff077219 */ /* 0x000fe20000011609 */
[----:B------:R-:W-:Y:S01]  /*0dd0*/  ULDC UR4, c[0x0][0x150] ;  /* 0x0000540000047ab9 */ /* 0x000fe20000000800 */
[----:B0-----:R-:W-:Y:S02]  /*0de0*/  IADD3 R11, P0, RZ, -R30, RZ ;  /* 0x8000001eff0b7210 */ /* 0x001fe40007f1e0ff */
[----:B------:R-:W-:-:S03]  /*0df0*/  I2FP.F32.U32 R3, R6 ;  /* 0x0000000600037245 */ /* 0x000fc60000201000 */
[----:B------:R-:W0:Y:S01]  /*0e00*/  LDC.64 R26, c[0x0][0x640] ;  /* 0x00019000ff1a7b82 */ /* 0x000e220000000a00 */
[----:B------:R-:W-:Y:S02]  /*0e10*/  IMAD.X R13, RZ, RZ, ~R7, P0 ;  /* 0x000000ffff0d7224 */ /* 0x000fe400000e0e07 */
[----:B------:R-:W-:Y:S01]  /*0e20*/  FMUL R3, R3, UR4 ;  /* 0x0000000403037c20 */ /* 0x000fe20008400000 */
[----:B------:R-:W-:Y:S01]  /*0e30*/  IMAD.WIDE.U32 R8, R11, R24, R16 ;  /* 0x000000180b087225 */ /* 0x000fe200078e0010 */
[----:B------:R-:W-:-:S03]  /*0e40*/  ULDC UR4, c[0x0][0x154] ;  /* 0x0000550000047ab9 */ /* 0x000fc60000000800 */
[----:B------:R-:W-:Y:S01]  /*0e50*/  IMAD R10, R13, R24, RZ ;  /* 0x000000180d0a7224 */ /* 0x000fe200078e02ff */
[----:B------:R-:W2:Y:S01]  /*0e60*/  LDC R7, c[0x0][0x144] ;  /* 0x00005100ff077b82 */ /* 0x000ea20000000800 */
[----:B------:R-:W3:Y:S02]  /*0e70*/  F2I.U32.TRUNC.NTZ R3, R3 ;  /* 0x0000000300037305 */ /* 0x000ee4000020f000 */
[----:B------:R-:W-:-:S04]  /*0e80*/  IMAD R11, R11, R25, R10 ;  /* 0x000000190b0b7224 */ /* 0x000fc800078e020a */
[----:B------:R-:W-:Y:S01]  /*0e90*/  IMAD.IADD R9, R9, 0x1, R11 ;  /* 0x0000000109097824 */ /* 0x000fe200078e020b */
[----:B------:R-:W4:Y:S01]  /*0ea0*/  LDC R18, c[0x0][0x608] ;  /* 0x00018200ff127b82 */ /* 0x000f220000000800 */
[----:B------:R-:W-:-:S03]  /*0eb0*/  IMAD.MOV.U32 R11, RZ, RZ, -0x1 ;  /* 0xffffffffff0b7424 */ /* 0x000fc600078e00ff */
[-C--:B-1----:R-:W-:Y:S02]  /*0ec0*/  SHF.R.U64 R22, R8, R12.reuse, R9 ;  /* 0x0000000c08167219 */ /* 0x082fe40000001209 */
[----:B------:R-:W-:Y:S02]  /*0ed0*/  I2FP.F32.U32 R8, R15 ;  /* 0x0000000f00087245 */ /* 0x000fe40000201000 */
[----:B------:R-:W1:Y:S01]  /*0ee0*/  LDC R24, c[0x0][0x658] ;  /* 0x00019600ff187b82 */ /* 0x000e620000000800 */
[----:B0-----:R-:W-:Y:S01]  /*0ef0*/  ISETP.NE.U32.AND P0, PT, R26, RZ, PT ;  /* 0x000000ff1a00720c */ /* 0x001fe20003f05070 */
[----:B---3--:R-:W-:Y:S01]  /*0f00*/  IMAD.MOV R10, RZ, RZ, -R3 ;  /* 0x000000ffff0a7224 */ /* 0x008fe200078e0a03 */
[----:B------:R-:W-:Y:S01]  /*0f10*/  SHF.R.U32.HI R9, RZ, R12, R9 ;  /* 0x0000000cff097219 */ /* 0x000fe20000011609 */
[----:B------:R-:W-:Y:S01]  /*0f20*/  FMUL R8, R8, UR4 ;  /* 0x0000000408087c20 */ /* 0x000fe20008400000 */
[----:B------:R-:W-:-:S03]  /*0f30*/  ISETP.NE.AND.EX P0, PT, R27, RZ, PT, P0 ;  /* 0x000000ff1b00720c */ /* 0x000fc60003f05300 */
[----:B------:R-:W0:Y:S01]  /*0f40*/  LDC R20, c[0x0][0x148] ;  /* 0x00005200ff147b82 */ /* 0x000e220000000800 */
[----:B--2---:R-:W-:-:S07]  /*0f50*/  IMAD R3, R7, R10, R6 ;  /* 0x0000000a07037224 */ /* 0x004fce00078e0206 */
[----:B------:R-:W2:Y:S01]  /*0f60*/  LDC R21, c[0x0][0x600] ;  /* 0x00018000ff157b82 */ /* 0x000ea20000000800 */
[-CC-:B----4-:R-:W-:Y:S02]  /*0f70*/  SHF.R.U64 R32, R22, R18.reuse, R9.reuse ;  /* 0x0000001216207219 */ /* 0x190fe40000001209 */
[----:B------:R-:W-:Y:S01]  /*0f80*/  SHF.R.U32.HI R7, RZ, R18, R9 ;  /* 0x00000012ff077219 */ /* 0x000fe20000011609 */
[----:B------:R-:W-:Y:S01]  /*0f90*/  IMAD.MOV.U32 R9, RZ, RZ, 0x1 ;  /* 0x00000001ff097424 */ /* 0x000fe200078e00ff */
[----:B------:R3:W4:Y:S03]  /*0fa0*/  F2I.U32.TRUNC.NTZ R18, R8 ;  /* 0x0000000800127305 */ /* 0x000726000020f000 */
[----:B------:R-:W0:Y:S01]  /*0fb0*/  LDC R25, c[0x0][0x648] ;  /* 0x00019200ff197b82 */ /* 0x000e220000000800 */
[-C--:B-1----:R-:W-:Y:S02]  /*0fc0*/  SHF.L.U32 R6, R11, R24.reuse, RZ ;  /* 0x000000180b067219 */ /* 0x082fe400000006ff */
[----:B------:R-:W-:-:S02]  /*0fd0*/  SHF.R.U64 R34, R32, R24, R7 ;  /* 0x0000001820227219 */ /* 0x000fc40000001207 */
[----:B------:R-:W-:Y:S02]  /*0fe0*/  LOP3.LUT R13, RZ, R6, RZ, 0x33, !PT ;  /* 0x00000006ff0d7212 */ /* 0x000fe400078e33ff */
[-C--:B------:R-:W-:Y:S01]  /*0ff0*/  SHF.R.U32.HI R7, RZ, R24.reuse, R7 ;  /* 0x00000018ff077219 */ /* 0x080fe20000011607 */
[----:B------:R-:W1:Y:S01]  /*1000*/  LDC R29, c[0x0][0x638] ;  /* 0x00018e00ff1d7b82 */ /* 0x000e620000000800 */
[----:B------:R-:W-:Y:S01]  /*1010*/  SHF.L.U32 R12, R9, R24, RZ ;  /* 0x00000018090c7219 */ /* 0x000fe200000006ff */
[----:B------:R-:W-:-:S06]  /*1020*/  IMAD.MOV.U32 R6, RZ, RZ, R34 ;  /* 0x000000ffff067224 */ /* 0x000fcc00078e0022 */
[----:B------:R-:W0:Y:S01]  /*1030*/  LDC R28, c[0x0][0x610] ;  /* 0x00018400ff1c7b82 */ /* 0x000e220000000800 */
[----:B---34-:R-:W-:Y:S05]  /*1040*/  @!P0 BRA `(.L_x_12) ;  /* 0x0000000000288947 */ /* 0x018fea0003800000 */
[----:B------:R-:W3:Y:S02]  /*1050*/  LDC R11, c[0x0][0x64c] ;  /* 0x00019300ff0b7b82 */ /* 0x000ee40000000800 */
[----:B---3--:R-:W-:-:S05]  /*1060*/  IADD3 R11, P0, R34, R11, RZ ;  /* 0x0000000b220b7210 */ /* 0x008fca0007f1e0ff */
[----:B------:R-:W-:-:S04]  /*1070*/  IMAD.X R19, RZ, RZ, R7, P0 ;  /* 0x000000ffff137224 */ /* 0x000fc800000e0607 */
[----:B------:R-:W-:-:S04]  /*1080*/  IMAD.WIDE.U32 R6, R19, R26, RZ ;  /* 0x0000001a13067225 */ /* 0x000fc800078e00ff */
[----:B------:R-:W-:-:S04]  /*1090*/  IMAD.WIDE.U32 R8, P0, R11, R27, R6 ;  /* 0x0000001b0b087225 */ /* 0x000fc80007800006 */
[----:B------:R-:W-:-:S04]  /*10a0*/  IMAD.WIDE.U32 R6, R11, R26, RZ ;  /* 0x0000001a0b067225 */ /* 0x000fc800078e00ff */
[----:B------:R-:W-:Y:S01]  /*10b0*/  IMAD.X R11, RZ, RZ, RZ, P0 ;  /* 0x000000ffff0b7224 */ /* 0x000fe200000e06ff */
[----:B------:R-:W-:Y:S01]  /*10c0*/  IADD3 RZ, P0, R7, R8, RZ ;  /* 0x0000000807ff7210 */ /* 0x000fe20007f1e0ff */
[----:B------:R-:W-:-:S04]  /*10d0*/  IMAD.MOV.U32 R10, RZ, RZ, R9 ;  /* 0x000000ffff0a7224 */ /* 0x000fc800078e0009 */
[----:B------:R-:W-:-:S08]  /*10e0*/  IMAD.WIDE.U32.X R6, R19, R27, R10, P0 ;  /* 0x0000001b13067225 */ /* 0x000fd000000e040a */
.L_x_12:
[----:B0-----:R-:W-:Y:S01]  /*10f0*/  SHF.R.U64 R6, R6, R25, R7 ;  /* 0x0000001906067219 */ /* 0x001fe20000001207 */
[----:B--2---:R-:W-:Y:S01]  /*1100*/  VIADD R7, R21, 0xffffffff ;  /* 0xffffffff15077836 */ /* 0x004fe20000000000 */
[----:B------:R-:W-:Y:S01]  /*1110*/  LOP3.LUT R13, R32, R13, RZ, 0xc0, !PT ;  /* 0x0000000d200d7212 */ /* 0x000fe200078ec0ff */
[----:B------:R-:W-:Y:S02]  /*1120*/  IMAD.MOV R18, RZ, RZ, -R18 ;  /* 0x000000ffff127224 */ /* 0x000fe400078e0a12 */
[----:B------:R-:W-:Y:S01]  /*1130*/  IMAD.MOV R8, RZ, RZ, -R6 ;  /* 0x000000ffff087224 */ /* 0x000fe200078e0a06 */
[----:B------:R-:W-:Y:S01]  /*1140*/  LOP3.LUT R7, R22, R7, RZ, 0xc0, !PT ;  /* 0x0000000716077212 */ /* 0x000fe200078ec0ff */
[----:B------:R-:W-:Y:S02]  /*1150*/  IMAD R12, R12, R6, R13 ;  /* 0x000000060c0c7224 */ /* 0x000fe400078e020d */
[----:B------:R-:W-:Y:S02]  /*1160*/  @P1 IMAD R3, R20, R18, R15 ;  /* 0x0000001214031224 */ /* 0x000fe400078e020f */
[----:B-1----:R-:W-:-:S02]  /*1170*/  IMAD R6, R8, R29, R34 ;  /* 0x0000001d08067224 */ /* 0x002fc400078e0222 */
[----:B------:R-:W-:Y:S02]  /*1180*/  IMAD R22, R12, R28, R3 ;  /* 0x0000001c0c167224 */ /* 0x000fe400078e0203 */
[----:B------:R-:W-:Y:S02]  /*1190*/  IMAD R7, R6, R21, R7 ;  /* 0x0000001506077224 */ /* 0x000fe400078e0207 */
[----:B------:R-:W-:Y:S02]  /*11a0*/  IMAD.MOV.U32 R3, RZ, RZ, 0x1 ;  /* 0x00000001ff037424 */ /* 0x000fe400078e00ff */
[----:B------:R-:W-:Y:S01]  /*11b0*/  IMAD.MOV.U32 R19, RZ, RZ, R30 ;  /* 0x000000ffff137224 */ /* 0x000fe200078e001e */
[----:B------:R-:W-:Y:S02]  /*11c0*/  SEL R18, R7, R22, !P1 ;  /* 0x0000001607127207 */ /* 0x000fe40004800000 */
[----:B------:R-:W-:-:S07]  /*11d0*/  SEL R22, R22, R7, !P1 ;  /* 0x0000000716167207 */ /* 0x000fce0004800000 */
.L_x_10:
[----:B------:R-:W-:Y:S05]  /*11e0*/  @!P2 BRA `(.L_x_13) ;  /* 0x0000003800e0a947 */ /* 0x000fea0003800000 */
[----:B------:R-:W-:-:S13]  /*11f0*/  ISETP.GT.U32.AND P0, PT, R31, 0x1, PT ;  /* 0x000000011f00780c */ /* 0x000fda0003f04070 */
[----:B------:R-:W-:Y:S05]  /*1200*/  @P0 EXIT ;  /* 0x000000000000094d */ /* 0x000fea0003800000 */
.L_x_14:
[----:B------:R-:W-:-:S08]  /*1210*/  NOP ;  /* 0x0000000000007918 */ /* 0x000fd00000000000 */
[----:B------:R-:W1:Y:S02]  /*1220*/  USETMAXREG.TRY_ALLOC.CTAPOOL UP0, 0xe8 ;  /* 0x000000e8000079c8 */ /* 0x000e640008000600 */
[----:B-1----:R-:W-:-:S13]  /*1230*/  PLOP3.LUT P0, PT, PT, PT, UP0, 0x80, 0x0 ;  /* 0x000000000000781c */ /* 0x002fda0003f0f008 */
[----:B------:R-:W-:Y:S05]  /*1240*/  @!P0 BRA `(.L_x_14) ;  /* 0xfffffffc00f08947 */ /* 0x000fea000383ffff */
[----:B------:R-:W-:-:S13]  /*1250*/  LOP3.LUT P0, RZ, R3, 0xff, RZ, 0xc0, !PT ;  /* 0x000000ff03ff7812 */ /* 0x000fda000780c0ff */
[----:B------:R-:W-:Y:S05]  /*1260*/  @!P0 EXIT ;  /* 0x000000000000894d */ /* 0x000fea0003800000 */
[----:B------:R-:W2:Y:S01]  /*1270*/  LDL.64 R8, [R1] ;  /* 0x0000000001087983 */ /* 0x000ea20000100a00 */
[----:B------:R-:W-:Y:S01]  /*1280*/  SHF.R.S32.HI R4, RZ, 0x1f, R5 ;  /* 0x0000001fff047819 */ /* 0x000fe20000011405 */
[----:B------:R-:W1:Y:S01]  /*1290*/  S2UR UR4, SR_CgaCtaId ;  /* 0x00000000000479c3 */ /* 0x000e620000008800 */
[----:B------:R-:W-:Y:S01]  /*12a0*/  UMOV UR41, 0x400 ;  /* 0x0000040000297882 */ /* 0x000fe20000000000 */
[----:B------:R-:W-:Y:S01]  /*12b0*/  UISETP.LT.AND UP0, UPT, UR40, 0x1, UPT ;  /* 0x000000012800788c */ /* 0x000fe2000bf01270 */
[CC--:B------:R-:W-:Y:S01]  /*12c0*/  LEA.HI R3, R4.reuse, R5.reuse, RZ, 0x2 ;  /* 0x0000000504037211 */ /* 0x0c0fe200078f10ff */
[----:B------:R-:W-:Y:S01]  /*12d0*/  UIADD3 UR5, UR43, -0x1, URZ ;  /* 0xffffffff2b057890 */ /* 0x000fe2000fffe03f */
[----:B------:R-:W-:Y:S01]  /*12e0*/  LEA.HI R4, R4, R5, RZ, 0x5 ;  /* 0x0000000504047211 */ /* 0x000fe200078f28ff */
[----:B------:R-:W-:Y:S01]  /*12f0*/  USEL UR42, UR40, 0x1, UP0 ;  /* 0x00000001282a7887 */ /* 0x000fe20008000000 */
[--C-:B------:R-:W-:Y:S01]  /*1300*/  SHF.R.S32.HI R58, RZ, 0x2, R3.reuse ;  /* 0x00000002ff3a7819 */ /* 0x100fe20000011403 */
[----:B------:R-:W3:Y:S01]  /*1310*/  LDC R64, c[0x0][0x658] ;  /* 0x00019600ff407b82 */ /* 0x000ee20000000800 */
[----:B------:R-:W-:Y:S01]  /*1320*/  SHF.R.S32.HI R7, RZ, 0x1f, R3 ;  /* 0x0000001fff077819 */ /* 0x000fe20000011403 */
[----:B------:R-:W-:Y:S01]  /*1330*/  UISETP.NE.AND UP0, UPT, UR5, URZ, UPT ;  /* 0x0000003f0500728c */ /* 0x000fe2000bf05270 */
[----:B------:R-:W-:Y:S01]  /*1340*/  LOP3.LUT R6, R3, 0xfffffffc, RZ, 0xc0, !PT ;  /* 0xfffffffc03067812 */ /* 0x000fe200078ec0ff */
[----:B------:R-:W-:Y:S01]  /*1350*/  ULDC UR8, c[0x0][0x284] ;  /* 0x0000a10000087ab9 */ /* 0x000fe20000000800 */
[----:B------:R-:W-:Y:S01]  /*1360*/  LEA.HI R7, R7, R58, RZ, 0x3 ;  /* 0x0000003a07077211 */ /* 0x000fe200078f18ff */
[----:B------:R-:W-:Y:S01]  /*1370*/  USEL UR7, URZ, 0x1, UP0 ;  /* 0x000000013f077887 */ /* 0x000fe20008000000 */
[----:B------:R-:W-:Y:S01]  /*1380*/  SHF.R.S32.HI R3, RZ, 0x5, R4 ;  /* 0x00000005ff037819 */ /* 0x000fe20000011404 */
[----:B------:R-:W4:Y:S01]  /*1390*/  LDC.64 R62, c[0x0][0x5c8] ;  /* 0x00017200ff3e7b82 */ /* 0x000f220000000a00 */
[----:B------:R-:W-:Y:S01]  /*13a0*/  LOP3.LUT R7, R7, 0xfffffff8, RZ, 0xc0, !PT ;  /* 0xfffffff807077812 */ /* 0x000fe200078ec0ff */
[----:B------:R-:W-:Y:S01]  /*13b0*/  IMAD.IADD R6, R5, 0x1, -R6 ;  /* 0x0000000105067824 */ /* 0x000fe200078e0a06 */
[----:B------:R-:W-:Y:S01]  /*13c0*/  LOP3.LUT R72, R23, 0x1, RZ, 0xfc, !PT ;  /* 0x0000000117487812 */ /* 0x000fe200078efcff */
[----:B------:R-:W-:Y:S01]  /*13d0*/  IMAD.MOV.U32 R5, RZ, RZ, 0x1 ;  /* 0x00000001ff057424 */ /* 0x000fe200078e00ff */
[----:B------:R-:W-:Y:S01]  /*13e0*/  USHF.L.U32 UR47, UR40, 0x1, URZ ;  /* 0x00000001282f7899 */ /* 0x000fe2000800063f */
[----:B------:R-:W-:Y:S01]  /*13f0*/  IMAD.IADD R58, R58, 0x1, -R7 ;  /* 0x000000013a3a7824 */ /* 0x000fe200078e0a07 */
[----:B------:R-:W-:Y:S01]  /*1400*/  UIADD3 UR42, -UR42, UR40, URZ ;  /* 0x000000282a2a7290 */ /* 0x000fe2000fffe13f */
[----:B------:R-:W0:Y:S01]  /*1410*/  LDC R65, c[0x0][0x288] ;  /* 0x0000a200ff417b82 */ /* 0x000e220000000800 */
[----:B-1----:R-:W-:Y:S01]  /*1420*/  ULEA UR41, UR4, UR41, 0x18 ;  /* 0x0000002904297291 */ /* 0x002fe2000f8ec03f */
[C-C-:B------:R-:W-:Y:S01]  /*1430*/  IMAD R69, R3.reuse, -0x10, -R58.reuse ;  /* 0xfffffff003457824 */ /* 0x140fe200078e0a3a */
[--C-:B------:R-:W-:Y:S01]  /*1440*/  SHF.R.S32.HI R59, RZ, 0x1f, R58.reuse ;  /* 0x0000001fff3b7819 */ /* 0x100fe2000001143a */
[----:B------:R-:W-:Y:S01]  /*1450*/  USHF.L.U32 UR4, UR5, 0x3, URZ ;  /* 0x0000000305047899 */ /* 0x000fe2000800063f */
[----:B------:R-:W-:Y:S01]  /*1460*/  IMAD.SHL.U32 R60, R6, 0x2, RZ ;  /* 0x00000002063c7824 */ /* 0x000fe200078e00ff */
[----:B------:R-:W-:Y:S01]  /*1470*/  UIADD3 UR5, UR41, 0x180, URZ ;  /* 0x0000018029057890 */ /* 0x000fe2000fffe03f */
[----:B------:R-:W-:Y:S01]  /*1480*/  IMAD.U32 R73, RZ, RZ, UR7 ;  /* 0x00000007ff497e24 */ /* 0x000fe2000f8e00ff */
[----:B------:R-:W1:Y:S01]  /*1490*/  LDC R67, c[0x0][0x600] ;  /* 0x00018000ff437b82 */ /* 0x000e620000000800 */
[----:B------:R-:W-:Y:S01]  /*14a0*/  IMAD.WIDE R58, R3, 0x10, R58 ;  /* 0x00000010033a7825 */ /* 0x000fe200078e023a */
[----:B------:R-:W-:Y:S01]  /*14b0*/  UIADD3 UR6, UR41, 0x1c180, URZ ;  /* 0x0001c18029067890 */ /* 0x000fe2000fffe03f */
[----:B------:R-:W-:Y:S01]  /*14c0*/  SHF.R.S32.HI R61, RZ, 0x1f, R60 ;  /* 0x0000001fff3d7819 */ /* 0x000fe2000001143c */
[----:B------:R-:W-:Y:S01]  /*14d0*/  USHF.R.U32.HI UR5, URZ, 0x4, UR5 ;  /* 0x000000043f057899 */ /* 0x000fe20008011605 */
[----:B------:R-:W-:Y:S01]  /*14e0*/  IMAD.MOV.U32 R3, RZ, RZ, -0x1 ;  /* 0xffffffffff037424 */ /* 0x000fe200078e00ff */
[----:B------:R-:W-:Y:S01]  /*14f0*/  USHF.R.U32.HI UR6, URZ, 0x4, UR6 ;  /* 0x000000043f067899 */ /* 0x000fe20008011606 */
[----:B------:R-:W-:Y:S01]  /*1500*/  VIADD R69, R69, UR8 ;  /* 0x0000000845457c36 */ /* 0x000fe20008000000 */
[----:B------:R-:W-:Y:S01]  /*1510*/  UIADD3 UR48, UR41, 0x80, URZ ;  /* 0x0000008029307890 */ /* 0x000fe2000fffe03f */
[C---:B----4-:R-:W-:Y:S01]  /*1520*/  SHF.L.U64.HI R63, R62.reuse, 0x3, R63 ;  /* 0x000000033e3f7819 */ /* 0x050fe2000001023f */
[----:B------:R-:W-:Y:S01]  /*1530*/  ULOP3.LUT UR4, UR4, 0x8, URZ, 0xc0, !UPT ;  /* 0x0000000804047892 */ /* 0x000fe2000f8ec03f */
[-C--:B---3--:R-:W-:Y:S01]  /*1540*/  SHF.L.U32 R3, R3, R64.reuse, RZ ;  /* 0x0000004003037219 */ /* 0x088fe200000006ff */
[----:B------:R-:W-:Y:S01]  /*1550*/  ULOP3.LUT UR5, UR5, 0x3fff, URZ, 0xc0, !UPT ;  /* 0x00003fff05057892 */ /* 0x000fe2000f8ec03f */
[----:B------:R-:W-:Y:S01]  /*1560*/  SHF.L.U32 R64, R5, R64, RZ ;  /* 0x0000004005407219 */ /* 0x000fe200000006ff */
[----:B------:R-:W-:Y:S01]  /*1570*/  ULOP3.LUT UR6, UR6, 0x3fff, URZ, 0xc0, !UPT ;  /* 0x00003fff06067892 */ /* 0x000fe2000f8ec03f */
[----:B------:R-:W-:Y:S01]  /*1580*/  IMAD.SHL.U32 R62, R62, 0x8, RZ ;  /* 0x000000083e3e7824 */ /* 0x000fe200078e00ff */
[----:B------:R-:W-:Y:S01]  /*1590*/  LOP3.LUT R68, RZ, R3, RZ, 0x33, !PT ;  /* 0x00000003ff447212 */ /* 0x000fe200078e33ff */
[----:B0-----:R-:W-:Y:S01]  /*15a0*/  IMAD R65, R6, -0x2, R65 ;  /* 0xfffffffe06417824 */ /* 0x001fe200078e0241 */
[----:B------:R-:W-:-:S02]  /*15b0*/  ULEA UR43, UR43, UR48, 0x3 ;  /* 0x000000302b2b7291 */ /* 0x000fc4000f8e183f */
[----:B------:R-:W-:Y:S02]  /*15c0*/  ULOP3.LUT UR49, UR4, 0x8, URZ, 0x3c, !UPT ;  /* 0x0000000804317892 */ /* 0x000fe4000f8e3c3f */
[----:B------:R-:W-:Y:S01]  /*15d0*/  ULOP3.LUT UR44, UR4, 0x18, URZ, 0x3c, !UPT ;  /* 0x00000018042c7892 */ /* 0x000fe2000f8e3c3f */
[----:B-1----:R-:W-:Y:S01]  /*15e0*/  VIADD R67, R67, 0xffffffff ;  /* 0xffffffff43437836 */ /* 0x002fe20000000000 */
[----:B------:R-:W-:Y:S02]  /*15f0*/  ULOP3.LUT UR45, UR5, 0x10000, URZ, 0xfc, !UPT ;  /* 0x00010000052d7892 */ /* 0x000fe4000f8efc3f */
[----:B------:R-:W-:Y:S01]  /*1600*/  ULOP3.LUT UR46, UR6, 0x10000, URZ, 0xfc, !UPT ;  /* 0x00010000062e7892 */ /* 0x000fe2000f8efc3f */
[----:B--2---:R-:W-:-:S11]  /*1610*/  SHF.L.U64.HI R66, R8, 0x1, R0 ;  /* 0x0000000108427819 */ /* 0x004fd60000010200 */
.L_x_98:
[----:B------:R-:W-:-:S04]  /*1620*/  SHF.L.U32 R0, R73, 0x1f, RZ ;  /* 0x0000001f49007819 */ /* 0x000fc800000006ff */
[----:B------:R-:W0:Y:S02]  /*1630*/  SYNCS.PHASECHK.TRANS64.TRYWAIT P0, [UR43+-0x8], R0 ;  /* 0xfffff800ff0075a7 */ /* 0x000e24000800016b */
[----:B01--4-:R-:W-:Y:S05]  /*1640*/  @!P0 BRA `(.L_x_15) ;  /* 0x00000048004c8947 */ /* 0x013fea0003800000 */
.L_x_123:
[----:B------:R-:W-:Y:S02]  /*1650*/  ULDC UR4, c[0x0][0x28c] ;  /* 0x0000a30000047ab9 */ /* 0x000fe40000000800 */
[----:B------:R-:W-:-:S13]  /*1660*/  ISETP.LT.AND P0, PT, RZ, UR4, PT ;  /* 0x00000004ff007c0c */ /* 0x000fda000bf01270 */
[----:B------:R-:W-:Y:S05]  /*1670*/  @P0 BRA `(.L_x_16) ;  /* 0x0000000000400947 */ /* 0x000fea0003800000 */
[----:B0-----:R-:W-:Y:S01]  /*1680*/  MOV R0, 0x0 ;  /* 0x0000000000007802 */ /* 0x001fe20000000f00 */
[----:B------:R-:W-:Y:S01]  /*1690*/  ULDC.64 UR4, c[0x4][0x68] ;  /* 0x01001a0000047ab9 */ /* 0x000fe20000000a00 */
[----:B------:R-:W-:Y:S01]  /*16a0*/  ULDC.64 UR6, c[0x4][0x8] ;  /* 0x0100020000067ab9 */ /* 0x000fe20000000a00 */
[----:B------:R-:W-:Y:S01]  /*16b0*/  IMAD.U32 R4, RZ, RZ, UR4 ;  /* 0x00000004ff047e24 */ /* 0x000fe2000f8e00ff */
[----:B------:R0:W1:Y:S01]  /*16c0*/  LDC.64 R14, c[0x4][R0] ;  /* 0x01000000000e7b82 */ /* 0x0000620000000a00 */
[----:B------:R-:W-:Y:S01]  /*16d0*/  IMAD.U32 R5, RZ, RZ, UR5 ;  /* 0x00000005ff057e24 */ /* 0x000fe2000f8e00ff */
[----:B------:R-:W-:Y:S01]  /*16e0*/  ULDC.64 UR4, c[0x4][0x70] ;  /* 0x01001c0000047ab9 */ /* 0x000fe20000000a00 */
[----:B------:R-:W-:Y:S02]  /*16f0*/  IMAD.U32 R10, RZ, RZ, UR6 ;  /* 0x00000006ff0a7e24 */ /* 0x000fe4000f8e00ff */
[----:B------:R-:W-:Y:S02]  /*1700*/  IMAD.U32 R6, RZ, RZ, UR4 ;  /* 0x00000004ff067e24 */ /* 0x000fe4000f8e00ff */
[----:B------:R-:W-:-:S02]  /*1710*/  IMAD.U32 R7, RZ, RZ, UR5 ;  /* 0x00000005ff077e24 */ /* 0x000fc4000f8e00ff */
[----:B------:R-:W-:Y:S02]  /*1720*/  IMAD.U32 R11, RZ, RZ, UR7 ;  /* 0x00000007ff0b7e24 */ /* 0x000fe4000f8e00ff */
[----:B------:R-:W-:Y:S02]  /*1730*/  IMAD.MOV.U32 R8, RZ, RZ, 0x1e1 ;  /* 0x000001e1ff087424 */ /* 0x000fe400078e00ff */
[----:B------:R-:W-:Y:S02]  /*1740*/  IMAD.MOV.U32 R12, RZ, RZ, 0x1 ;  /* 0x00000001ff0c7424 */ /* 0x000fe400078e00ff */
[----:B0-----:R-:W-:-:S07]  /*1750*/  IMAD.MOV.U32 R13, RZ, RZ, RZ ;  /* 0x000000ffff0d7224 */ /* 0x001fce00078e00ff */
[----:B------:R-:W-:-:S07]  /*1760*/  LEPC R20, `(.L_x_16) ;  /* 0x000000001014794e */ /* 0x000fce0000000000 */
[----:B-1---5:R-:W-:Y:S05]  /*1770*/  CALL.ABS.NOINC R14 ;  /* 0x000000000e007343 */ /* 0x022fea0003c00000 */
.L_x_16:
[----:B------:R-:W-:-:S13]  /*1780*/  ISETP.NE.AND P0, PT, R72, 0x3, PT ;  /* 0x000000034800780c */ /* 0x000fda0003f05270 */
[----:B------:R-:W-:Y:S05]  /*1790*/  @!P0 BRA `(.L_x_17) ;  /* 0x0000000000048947 */ /* 0x000fea0003800000 */
[----:B------:R-:W-:Y:S01]  /*17a0*/  BPT.TRAP 0x1 ;  /* 0x000000040000795c */ /* 0x000fe20000300000 */
.L_x_17:
[----:B0-----:R-:W-:Y:S02]  /*17b0*/  IMAD.U32 R3, RZ, RZ, UR38 ;  /* 0x00000026ff037e24 */ /* 0x001fe4000f8e00ff */
[----:B------:R-:W-:-:S03]  /*17c0*/  IMAD.U32 R0, RZ, RZ, UR39 ;  /* 0x00000027ff007e24 */ /* 0x000fc6000f8e00ff */
[----:B------:R-:W-:Y:S02]  /*17d0*/  LEA R3, R3, UR41, 0x3 ;  /* 0x0000002903037c11 */ /* 0x000fe4000f8e18ff */
[----:B------:R-:W-:-:S04]  /*17e0*/  SHF.L.U32 R0, R0, 0x1f, RZ ;  /* 0x0000001f00007819 */ /* 0x000fc800000006ff */
[----:B------:R0:W1:Y:S01]  /*17f0*/  SYNCS.PHASECHK.TRANS64.TRYWAIT P1, [R3+URZ], R0 ;  /* 0x00000000030075a7 */ /* 0x000062000802017f */
[----:B------:R-:W-:Y:S05]  /*1800*/  @!P0 BRA `(.L_x_18) ;  /* 0x0000000000048947 */ /* 0x000fea0003800000 */
[----:B------:R-:W-:Y:S01]  /*1810*/  BPT.TRAP 0x1 ;  /* 0x000000040000795c */ /* 0x000fe20000300000 */
.L_x_18:
[----:B-1----:R-:W-:Y:S05]  /*1820*/  @P1 BRA `(.L_x_19) ;  /* 0x0000000000081947 */ /* 0x002fea0003800000 */
[----:B------:R-:W1:Y:S02]  /*1830*/  SYNCS.PHASECHK.TRANS64.TRYWAIT P1, [R3+URZ], R0 ;  /* 0x00000000030075a7 */ /* 0x000e64000802017f */
[----:B-1----:R-:W-:Y:S05]  /*1840*/  @!P1 BRA `(.L_x_20) ;  /* 0x0000004400e49947 */ /* 0x002fea0003800000 */
.L_x_19:
[----:B------:R-:W-:Y:S05]  /*1850*/  WARPSYNC.ALL ;  /* 0x0000000000007948 */ /* 0x000fea0003800000 */
[----:B------:R-:W-:Y:S01]  /*1860*/  ULEA UR8, UR38, UR45, 0xa ;  /* 0x0000002d26087291 */ /* 0x000fe2000f8e503f */
[----:B------:R-:W-:Y:S01]  /*1870*/  WARPGROUP.ARRIVE ;  /* 0x00000000000079c5 */ /* 0x000fe20000000000 */
[----:B------:R-:W-:Y:S01]  /*1880*/  ULEA UR9, UR38, UR46, 0xa ;  /* 0x0000002e26097291 */ /* 0x000fe2000f8e503f */
[----:B01----:R-:W-:Y:S01]  /*1890*/  IMAD.U32 R0, RZ, RZ, UR42 ;  /* 0x0000002aff007e24 */ /* 0x003fe2000f8e00ff */
[----:B------:R-:W-:Y:S01]  /*18a0*/  UMOV UR5, 0x40000040 ;  /* 0x4000004000057882 */ /* 0x000fe20000000000 */
[----:B------:R-:W-:-:S02]  /*18b0*/  UMOV UR7, 0x40000040 ;  /* 0x4000004000077882 */ /* 0x000fc40000000000 */
[----:B------:R-:W-:Y:S01]  /*18c0*/  UMOV UR4, UR8 ;  /* 0x0000000800047c82 */ /* 0x000fe20008000000 */
[----:B------:R-:W-:Y:S01]  /*18d0*/  ISETP.GE.AND P1, PT, R0, 0x1, PT ;  /* 0x000000010000780c */ /* 0x000fe20003f26270 */
[----:B------:R-:W-:Y:S02]  /*18e0*/  UMOV UR6, UR9 ;  /* 0x0000000900067c82 */ /* 0x000fe40008000000 */
[----:B------:R-:W-:Y:S01]  /*18f0*/  HGMMA.64x64x8.F32.TF32 R24, gdesc[UR4], RZ, !UPT, gsb0 ;  /* 0x04e00000041879f0 */ /* 0x000fe2000c0028ff */
[----:B------:R-:W-:Y:S02]  /*1900*/  UIADD3 UR4, UR8, 0x2, URZ ;  /* 0x0000000208047890 */ /* 0x000fe4000fffe03f */
[----:B------:R-:W-:Y:S01]  /*1910*/  UIADD3 UR6, UR9, 0x2, URZ ;  /* 0x0000000209067890 */ /* 0x000fe2000fffe03f */
[----:B------:R-:W-:Y:S01]  /*1920*/  UMOV UR5, 0x40000040 ;  /* 0x4000004000057882 */ /* 0x000fe20000000000 */
[----:B------:R-:W-:Y:S01]  /*1930*/  UMOV UR7, 0x40000040 ;  /* 0x4000004000077882 */ /* 0x000fe20000000000 */
[----:B------:R-:W-:-:S02]  /*1940*/  WARPGROUP.DEPBAR.LE gsb0, 0x0 ;  /* 0x00008000000079c5 */ /* 0x000fc40000010000 */
[----:B------:R-:W-:-:S06]  /*1950*/  WARPGROUP.ARRIVE ;  /* 0x00000000000079c5 */ /* 0x000fcc0000000000 */
[----:B------:R-:W-:Y:S01]  /*1960*/  HGMMA.64x64x8.F32.TF32 R24, gdesc[UR4], R24, gsb0 ;  /* 0x04e00000041879f0 */ /* 0x000fe20008002818 */
[----:B------:R-:W-:Y:S02]  /*1970*/  UIADD3 UR4, UR8, 0x4, URZ ;  /* 0x0000000408047890 */ /* 0x000fe4000fffe03f */
[----:B------:R-:W-:Y:S01]  /*1980*/  UIADD3 UR6, UR9, 0x4, URZ ;  /* 0x0000000409067890 */ /* 0x000fe2000fffe03f */
[----:B------:R-:W-:Y:S01]  /*1990*/  UMOV UR5, 0x40000040 ;  /* 0x4000004000057882 */ /* 0x000fe20000000000 */
[----:B------:R-:W-:Y:S01]  /*19a0*/  UMOV UR7, 0x40000040 ;  /* 0x4000004000077882 */ /* 0x000fe20000000000 */
[----:B------:R-:W-:Y:S02]  /*19b0*/  WARPGROUP.DEPBAR.LE gsb0, 0x0 ;  /* 0x00008000000079c5 */ /* 0x000fe40000010000 */
        /* <DEDUP_REMOVED lines=36> */
[----:B------:R-:W-:Y:S03]  /*1c00*/  HGMMA.64x64x8.F32.TF32 R24, gdesc[UR4], R24, gsb0 ;  /* 0x04e00000041879f0 */ /* 0x000fe60008002818 */
[----:B------:R-:W-:Y:S02]  /*1c10*/  WARPGROUP.DEPBAR.LE gsb0, 0x0 ;  /* 0x00008000000079c5 */ /* 0x000fe40000010000 */
[----:B------:R-:W-:Y:S05]  /*1c20*/  @!P1 BRA `(.L_x_21) ;  /* 0x0000000400809947 */ /* 0x000fea0003800000 */
[----:B------:R-:W-:Y:S01]  /*1c30*/  UIADD3 UR8, UR38, 0x1, URZ ;  /* 0x0000000126087890 */ /* 0x000fe2000fffe03f */
[----:B------:R-:W-:Y:S01]  /*1c40*/  IMAD.U32 R0, RZ, RZ, UR42 ;  /* 0x0000002aff007e24 */ /* 0x000fe2000f8e00ff */
[----:B------:R-:W-:Y:S02]  /*1c50*/  UMOV UR9, UR38 ;  /* 0x0000002600097c82 */ /* 0x000fe40008000000 */
[----:B------:R-:W-:-:S04]  /*1c60*/  UISETP.NE.AND UP0, UPT, UR8, 0x7, UPT ;  /* 0x000000070800788c */ /* 0x000fc8000bf05270 */
[----:B------:R-:W-:Y:S02]  /*1c70*/  USEL UR4, URZ, 0x1, UP0 ;  /* 0x000000013f047887 */ /* 0x000fe40008000000 */
[----:B------:R-:W-:Y:S02]  /*1c80*/  USEL UR8, UR8, URZ, UP0 ;  /* 0x0000003f08087287 */ /* 0x000fe40008000000 */
[----:B------:R-:W-:-:S06]  /*1c90*/  ULOP3.LUT UR4, UR39, UR4, URZ, 0x3c, !UPT ;  /* 0x0000000427047292 */ /* 0x000fcc000f8e3c3f */
[----:B------:R-:W-:-:S07]  /*1ca0*/  IMAD.U32 R5, RZ, RZ, UR4 ;  /* 0x00000004ff057e24 */ /* 0x000fce000f8e00ff */
.L_x_28:
[----:B01----:R-:W-:Y:S05]  /*1cb0*/  @!P0 BRA `(.L_x_22) ;  /* 0x0000000000048947 */ /* 0x003fea0003800000 */
[----:B------:R-:W-:Y:S01]  /*1cc0*/  BPT.TRAP 0x1 ;  /* 0x000000040000795c */ /* 0x000fe20000300000 */
.L_x_22:
[----:B------:R-:W-:Y:S01]  /*1cd0*/  ULEA UR4, UR8, UR41, 0x3 ;  /* 0x0000002908047291 */ /* 0x000fe2000f8e183f */
[----:B------:R-:W-:-:S08]  /*1ce0*/  SHF.L.U32 R3, R5, 0x1f, RZ ;  /* 0x0000001f05037819 */ /* 0x000fd000000006ff */
[----:B------:R0:W1:Y:S01]  /*1cf0*/  SYNCS.PHASECHK.TRANS64.TRYWAIT P1, [UR4], R3 ;  /* 0x00000003ff0075a7 */ /* 0x0000620008020144 */
[----:B------:R-:W-:Y:S05]  /*1d00*/  @!P0 BRA `(.L_x_23) ;  /* 0x0000000000048947 */ /* 0x000fea0003800000 */
[----:B------:R-:W-:Y:S01]  /*1d10*/  BPT.TRAP 0x1 ;  /* 0x000000040000795c */ /* 0x000fe20000300000 */
.L_x_23:
[----:B-1----:R-:W-:Y:S05]  /*1d20*/  @P1 BRA `(.L_x_24) ;  /* 0x0000000000081947 */ /* 0x002fea0003800000 */
[----:B------:R-:W1:Y:S02]  /*1d30*/  SYNCS.PHASECHK.TRANS64.TRYWAIT P1, [UR4], R3 ;  /* 0x00000003ff0075a7 */ /* 0x000e640008020144 */
[----:B-1----:R-:W-:Y:S05]  /*1d40*/  @!P1 BRA `(.L_x_25) ;  /* 0x0000004000b89947 */ /* 0x002fea0003800000 */
.L_x_24:
[----:B------:R-:W-:Y:S01]  /*1d50*/  ULEA UR11, UR8, UR45, 0xa ;  /* 0x0000002d080b7291 */ /* 0x000fe2000f8e503f */
[----:B------:R-:W-:Y:S01]  /*1d60*/  WARPGROUP.ARRIVE ;  /* 0x00000000000079c5 */ /* 0x000fe20000000000 */
[----:B------:R-:W-:Y:S01]  /*1d70*/  ULEA UR10, UR8, UR46, 0xa ;  /* 0x0000002e080a7291 */ /* 0x000fe2000f8e503f */
[----:B------:R-:W-:Y:S01]  /*1d80*/  UMOV UR5, 0x40000040 ;  /* 0x4000004000057882 */ /* 0x000fe20000000000 */
[----:B------:R-:W-:-:S03]  /*1d90*/  UMOV UR7, 0x40000040 ;  /* 0x4000004000077882 */ /* 0x000fc60000000000 */
[----:B------:R-:W-:Y:S02]  /*1da0*/  UMOV UR4, UR11 ;  /* 0x0000000b00047c82 */ /* 0x000fe40008000000 */
[----:B------:R-:W-:Y:S02]  /*1db0*/  UMOV UR6, UR10 ;  /* 0x0000000a00067c82 */ /* 0x000fe40008000000 */
[----:B------:R-:W-:Y:S01]  /*1dc0*/  HGMMA.64x64x8.F32.TF32 R24, gdesc[UR4], R24, gsb0 ;  /* 0x04e00000041879f0 */ /* 0x000fe20008002818 */
        /* <DEDUP_REMOVED lines=51> */
[----:B------:R-:W-:Y:S01]  /*2100*/  BPT.TRAP 0x1 ;  /* 0x000000040000795c */ /* 0x000fe20000300000 */
.L_x_26:
[----:B------:R-:W-:Y:S01]  /*2110*/  ULEA UR4, UR9, UR41, 0x3 ;  /* 0x0000002909047291 */ /* 0x000fe2000f8e183f */
[----:B------:R-:W-:-:S03]  /*2120*/  ISETP.GT.U32.AND P1, PT, R23, 0x1, PT ;  /* 0x000000011700780c */ /* 0x000fc60003f24070 */
[----:B------:R-:W-:-:S04]  /*2130*/  UIADD3 UR4, UR4, 0x38, URZ ;  /* 0x0000003804047890 */ /* 0x000fc8000fffe03f */
[----:B------:R-:W-:-:S09]  /*2140*/  UPRMT UR4, URZ, 0x654, UR4 ;  /* 0x000006543f047896 */ /* 0x000fd20008000004 */
[----:B------:R-:W-:Y:S01]  /*2150*/  SYNCS.ARRIVE.TRANS64.RED.A1T0 RZ, [UR4], RZ ;  /* 0x000000ffffff79a7 */ /* 0x000fe20008100404 */
[----:B------:R-:W-:Y:S05]  /*2160*/  @P1 BRA `(.L_x_27) ;  /* 0x0000000000041947 */ /* 0x000fea0003800000 */
[----:B------:R-:W-:Y:S01]  /*2170*/  BPT.TRAP 0x1 ;  /* 0x000000040000795c */ /* 0x000fe20000300000 */
.L_x_27:
[----:B------:R-:W-:Y:S01]  /*2180*/  UIADD3 UR8, UR8, 0x1, URZ ;  /* 0x0000000108087890 */ /* 0x000fe2000fffe03f */
[C---:B------:R-:W-:Y:S01]  /*2190*/  ISETP.GT.AND P1, PT, R0.reuse, 0x1, PT ;  /* 0x000000010000780c */ /* 0x040fe20003f24270 */
[----:B------:R-:W-:Y:S01]  /*21a0*/  UIADD3 UR9, UR9, 0x1, URZ ;  /* 0x0000000109097890 */ /* 0x000fe2000fffe03f */
[----:B------:R-:W-:Y:S01]  /*21b0*/  VIADD R0, R0, 0xffffffff ;  /* 0xffffffff00007836 */ /* 0x000fe20000000000 */
[----:B------:R-:W-:Y:S02]  /*21c0*/  UISETP.NE.AND UP0, UPT, UR8, 0x7, UPT ;  /* 0x000000070800788c */ /* 0x000fe4000bf05270 */
[----:B------:R-:W-:Y:S02]  /*21d0*/  UISETP.NE.AND UP1, UPT, UR9, 0x7, UPT ;  /* 0x000000070900788c */ /* 0x000fe4000bf25270 */
[----:B------:R-:W-:Y:S02]  /*21e0*/  USEL UR4, URZ, 0x1, UP0 ;  /* 0x000000013f047887 */ /* 0x000fe40008000000 */
[----:B------:R-:W-:-:S02]  /*21f0*/  USEL UR8, UR8, URZ, UP0 ;  /* 0x0000003f08087287 */ /* 0x000fc40008000000 */
[----:B------:R-:W-:Y:S02]  /*2200*/  USEL UR9, UR9, URZ, UP1 ;  /* 0x0000003f09097287 */ /* 0x000fe40008800000 */
[----:B------:R-:W-:Y:S01]  /*2210*/  LOP3.LUT R5, R5, UR4, RZ, 0x3c, !PT ;  /* 0x0000000405057c12 */ /* 0x000fe2000f8e3cff */
[----:B------:R-:W-:Y:S09]  /*2220*/  @P1 BRA `(.L_x_28) ;  /* 0xfffffff800a01947 */ /* 0x000ff2000383ffff */
.L_x_21:
[----:B------:R-:W2:Y:S01]  /*2230*/  LDC R0, c[0x0][0x28c] ;  /* 0x0000a300ff007b82 */ /* 0x000ea20000000800 */
[----:B01----:R-:W-:-:S04]  /*2240*/  IMAD.U32 R3, RZ, RZ, UR49 ;  /* 0x00000031ff037e24 */ /* 0x003fc8000f8e00ff */
[----:B------:R0:W-:Y:S01]  /*2250*/  SYNCS.ARRIVE.TRANS64.A1T0 RZ, [R3+UR48], RZ ;  /* 0x000000ff03ff79a7 */ /* 0x0001e20008100030 */
[----:B--2---:R-:W-:-:S13]  /*2260*/  ISETP.GE.AND P1, PT, R0, 0x1, PT ;  /* 0x000000010000780c */ /* 0x004fda0003f26270 */
[----:B0-----:R-:W-:Y:S05]  /*2270*/  @!P1 BRA `(.L_x_29) ;  /* 0x00000000003c9947 */ /* 0x001fea0003800000 */
[----:B------:R-:W-:Y:S05]  /*2280*/  @!P0 BRA `(.L_x_30) ;  /* 0x0000000000048947 */ /* 0x000fea0003800000 */
[----:B------:R-:W-:Y:S01]  /*2290*/  BPT.TRAP 0x1 ;  /* 0x000000040000795c */ /* 0x000fe20000300000 */
.L_x_30:
[----:B------:R-:W-:Y:S01]  /*22a0*/  UIADD3 UR6, UR38, UR42, URZ ;  /* 0x0000002a26067290 */ /* 0x000fe2000fffe03f */
[----:B------:R-:W-:-:S03]  /*22b0*/  ISETP.GT.U32.AND P0, PT, R23, 0x1, PT ;  /* 0x000000011700780c */ /* 0x000fc60003f04070 */
[----:B------:R-:W-:-:S04]  /*22c0*/  UIMAD.WIDE.U32 UR4, UR6, 0x24924925, URZ ;  /* 0x24924925060478a5 */ /* 0x000fc8000f8e003f */
[----:B------:R-:W-:-:S04]  /*22d0*/  UIADD3 UR4, UR6, -UR5, URZ ;  /* 0x8000000506047290 */ /* 0x000fc8000fffe03f */
[----:B------:R-:W-:-:S04]  /*22e0*/  ULEA.HI UR4, UR4, UR5, URZ, 0x1f ;  /* 0x0000000504047291 */ /* 0x000fc8000f8ff83f */
[----:B------:R-:W-:-:S04]  /*22f0*/  USHF.R.U32.HI UR4, URZ, 0x2, UR4 ;  /* 0x000000023f047899 */ /* 0x000fc80008011604 */
[----:B------:R-:W-:-:S04]  /*2300*/  UIMAD UR4, UR4, -0x7, UR6 ;  /* 0xfffffff9040478a4 */ /* 0x000fc8000f8e0206 */
[----:B------:R-:W-:-:S04]  /*2310*/  ULEA UR4, UR4, UR41, 0x3 ;  /* 0x0000002904047291 */ /* 0x000fc8000f8e183f */
[----:B------:R-:W-:-:S04]  /*2320*/  UIADD3 UR4, UR4, 0x38, URZ ;  /* 0x0000003804047890 */ /* 0x000fc8000fffe03f */
[----:B------:R-:W-:-:S09]  /*2330*/  UPRMT UR4, URZ, 0x654, UR4 ;  /* 0x000006543f047896 */ /* 0x000fd20008000004 */
[----:B------:R-:W-:Y:S01]  /*2340*/  SYNCS.ARRIVE.TRANS64.RED.A1T0 RZ, [UR4], RZ ;  /* 0x000000ffffff79a7 */ /* 0x000fe20008100404 */
[----:B------:R-:W-:Y:S05]  /*2350*/  @P0 BRA `(.L_x_29) ;  /* 0x0000000000040947 */ /* 0x000fea0003800000 */
[----:B------:R-:W-:Y:S01]  /*2360*/  BPT.TRAP 0x1 ;  /* 0x000000040000795c */ /* 0x000fe20000300000 */
.L_x_29:
[----:B------:R-:W-:Y:S01]  /*2370*/  SHF.L.U32 R0, R73, 0x1f, RZ ;  /* 0x0000001f49007819 */ /* 0x000fe200000006ff */
[----:B------:R-:W-:Y:S01]  /*2380*/  UISETP.GE.U32.AND UP1, UPT, UR47, 0x7, UPT ;  /* 0x000000072f00788c */ /* 0x000fe2000bf26070 */
[----:B------:R-:W-:Y:S01]  /*2390*/  SHF.R.S32.HI R9, RZ, 0x1f, R19 ;  /* 0x0000001fff097819 */ /* 0x000fe20000011413 */
[----:B------:R-:W-:Y:S01]  /*23a0*/  UIADD3 UR38, UR38, UR47, URZ ;  /* 0x0000002f26267290 */ /* 0x000fe2000fffe03f */
[----:B------:R-:W0:Y:S03]  /*23b0*/  SYNCS.PHASECHK.TRANS64.TRYWAIT P0, [UR43+0x8], R0 ;  /* 0x00000800ff0075a7 */ /* 0x000e26000800016b */
[----:B------:R-:W-:-:S04]  /*23c0*/  UISETP.GT.U32.AND UP0, UPT, UR38, 0x6, UPT ;  /* 0x000000062600788c */ /* 0x000fc8000bf04070 */
[----:B------:R-:W-:Y:S02]  /*23d0*/  UISETP.LT.U32.AND UP0, UPT, UR47, 0x7, UP0 ;  /* 0x000000072f00788c */ /* 0x000fe40008701070 */
[----:B------:R-:W-:Y:S02]  /*23e0*/  @UP1 UIMAD.WIDE.U32 UR4, UR38, 0x24924925, URZ ;  /* 0x24924925260418a5 */ /* 0x000fe4000f8e003f */
[----:B------:R-:W-:Y:S02]  /*23f0*/  USEL UR6, URZ, 0x1, !UP0 ;  /* 0x000000013f067887 */ /* 0x000fe4000c000000 */
[----:B------:R-:W-:Y:S02]  /*2400*/  @UP1 UIADD3 UR4, UR38, -UR5, URZ ;  /* 0x8000000526041290 */ /* 0x000fe4000fffe03f */
[----:B------:R-:W-:Y:S02]  /*2410*/  ULOP3.LUT UR39, UR39, UR6, URZ, 0x3c, !UPT ;  /* 0x0000000627277292 */ /* 0x000fe4000f8e3c3f */
[----:B------:R-:W-:-:S04]  /*2420*/  @UP1 ULEA.HI UR4, UR4, UR5, URZ, 0x1f ;  /* 0x0000000504041291 */ /* 0x000fc8000f8ff83f */
[----:B------:R-:W-:-:S04]  /*2430*/  @UP1 USHF.R.U32.HI UR4, URZ, 0x2, UR4 ;  /* 0x000000023f041899 */ /* 0x000fc80008011604 */
[----:B------:R-:W-:Y:S01]  /*2440*/  @UP1 ULOP3.LUT UR39, UR39, 0x1, UR4, 0x78, !UPT ;  /* 0x0000000127271892 */ /* 0x000fe2000f8e7804 */
[----:B0-----:R-:W-:Y:S11]  /*2450*/  @!P0 BRA `(.L_x_31) ;  /* 0x0000003c000c8947 */ /* 0x001ff60003800000 */
.L_x_124:
[----:B------:R-:W-:Y:S01]  /*2460*/  ULDC.64 UR4, c[0x0][0x5d0] ;  /* 0x0001740000047ab9 */ /* 0x000fe20000000a00 */
[----:B------:R-:W-:Y:S01]  /*2470*/  ULDC UR6, c[0x0][0x284] ;  /* 0x0000a10000067ab9 */ /* 0x000fe20000000800 */
[----:B0-----:R-:W-:Y:S02]  /*2480*/  IMAD R0, R9, UR4, RZ ;  /* 0x0000000409007c24 */ /* 0x001fe4000f8e02ff */
[----:B------:R-:W-:Y:S02]  /*2490*/  IMAD.SHL.U32 R12, R18, 0x40, RZ ;  /* 0x00000040120c7824 */ /* 0x000fe400078e00ff */
[C---:B------:R-:W-:Y:S02]  /*24a0*/  IMAD R3, R19.reuse, UR5, R0 ;  /* 0x0000000513037c24 */ /* 0x040fe4000f8e0200 */
[----:B------:R-:W-:Y:S01]  /*24b0*/  IMAD.SHL.U32 R0, R22, 0x40, RZ ;  /* 0x0000004016007824 */ /* 0x000fe200078e00ff */
[----:B------:R-:W-:Y:S01]  /*24c0*/  SHF.R.S32.HI R13, RZ, 0x1f, R12 ;  /* 0x0000001fff0d7819 */ /* 0x000fe2000001140c */
[----:B------:R-:W-:Y:S01]  /*24d0*/  IMAD.WIDE.U32 R4, R19, UR4, R60 ;  /* 0x0000000413047c25 */ /* 0x000fe2000f8e003c */
[----:B------:R-:W-:-:S02]  /*24e0*/  ULDC.64 UR4, c[0x0][0x5c8] ;  /* 0x0001720000047ab9 */ /* 0x000fc40000000a00 */
[----:B------:R-:W-:Y:S01]  /*24f0*/  ISETP.GE.AND P0, PT, R0, UR6, PT ;  /* 0x0000000600007c0c */ /* 0x000fe2000bf06270 */
[----:B------:R-:W-:Y:S01]  /*2500*/  ULDC UR6, c[0x0][0x288] ;  /* 0x0000a20000067ab9 */ /* 0x000fe20000000800 */
[----:B------:R-:W-:Y:S01]  /*2510*/  IADD3 R4, P1, R12, R4, RZ ;  /* 0x000000040c047210 */ /* 0x000fe20007f3e0ff */
[----:B------:R-:W-:Y:S01]  /*2520*/  IMAD.WIDE R20, R22, 0x40, R58 ;  /* 0x0000004016147825 */ /* 0x000fe200078e023a */
[----:B------:R-:W-:Y:S02]  /*2530*/  ISETP.GE.OR P0, PT, R12, UR6, P0 ;  /* 0x000000060c007c0c */ /* 0x000fe40008706670 */
[----:B------:R-:W-:Y:S01]  /*2540*/  IADD3.X R5, R13, R5, R3, P1, !PT ;  /* 0x000000050d057210 */ /* 0x000fe20000ffe403 */
[----:B------:R-:W-:-:S04]  /*2550*/  IMAD R7, R21, UR4, RZ ;  /* 0x0000000415077c24 */ /* 0x000fc8000f8e02ff */
[C---:B------:R-:W-:Y:S02]  /*2560*/  IMAD R7, R20.reuse, UR5, R7 ;  /* 0x0000000514077c24 */ /* 0x040fe4000f8e0207 */
[----:B------:R-:W-:-:S04]  /*2570*/  IMAD.WIDE.U32 R70, R20, UR4, R4 ;  /* 0x0000000414467c25 */ /* 0x000fc8000f8e0004 */
[----:B------:R-:W-:Y:S05]  /*2580*/  @P0 BRA `(.L_x_32) ;  /* 0x0000002000540947 */ /* 0x000fea0003800000 */
[----:B-----5:R-:W-:Y:S01]  /*2590*/  FSETP.NEU.AND P1, PT, R57, RZ, PT ;  /* 0x000000ff3900720b */ /* 0x020fe20003f2d000 */
[----:B------:R-:W-:Y:S01]  /*25a0*/  IMAD.IADD R22, R65, 0x1, -R12 ;  /* 0x0000000141167824 */ /* 0x000fe200078e0a0c */
[----:B------:R-:W-:Y:S01]  /*25b0*/  BSSY B0, `(.L_x_32) ;  /* 0x0000212000007945 */ /* 0x000fe20003800000 */
[----:B------:R-:W-:Y:S02]  /*25c0*/  IMAD.IADD R0, R69, 0x1, -R0 ;  /* 0x0000000145007824 */ /* 0x000fe400078e0a00 */
[----:B------:R-:W-:Y:S01]  /*25d0*/  IMAD.IADD R7, R71, 0x1, R7 ;  /* 0x0000000147077824 */ /* 0x000fe200078e0207 */
[----:B------:R-:W-:-:S04]  /*25e0*/  ISETP.GT.AND P0, PT, R22, RZ, PT ;  /* 0x000000ff1600720c */ /* 0x000fc80003f04270 */
[----:B------:R-:W-:-:S03]  /*25f0*/  ISETP.GT.AND P2, PT, R0, RZ, P0 ;  /* 0x000000ff0000720c */ /* 0x000fc60000744270 */
[----:B------:R-:W-:Y:S10]  /*2600*/  @!P1 BRA `(.L_x_33) ;  /* 0x0000001400d89947 */ /* 0x000ff40003800000 */
[----:B------:R-:W0:Y:S01]  /*2610*/  LDC.64 R74, c[0x0][0x5b8] ;  /* 0x00016e00ff4a7b82 */ /* 0x000e220000000a00 */
[----:B------:R-:W-:-:S07]  /*2620*/  ULDC.64 UR4, c[0x0][0x5c0] ;  /* 0x0001700000047ab9 */ /* 0x000fce0000000a00 */
[----:B------:R-:W1:Y:S08]  /*2630*/  LDC.64 R76, c[0x0][0x5b0] ;  /* 0x00016c00ff4c7b82 */ /* 0x000e700000000a00 */
[----:B------:R-:W2:Y:S01]  /*2640*/  LDC.64 R78, c[0x0][0x5a8] ;  /* 0x00016a00ff4e7b82 */ /* 0x000ea20000000a00 */
[-C--:B0-----:R-:W-:Y:S02]  /*2650*/  IMAD R6, R9, R74.reuse, RZ ;  /* 0x0000004a09067224 */ /* 0x081fe400078e02ff */
[----:B------:R-:W-:-:S04]  /*2660*/  IMAD.WIDE.U32 R4, R19, R74, R60 ;  /* 0x0000004a13047225 */ /* 0x000fc800078e003c */
[----:B------:R-:W-:Y:S01]  /*2670*/  IMAD R71, R19, R75, R6 ;  /* 0x0000004b13477224 */ /* 0x000fe200078e0206 */
[----:B------:R-:W-:Y:S01]  /*2680*/  IADD3 R8, P1, R12, R4, RZ ;  /* 0x000000040c087210 */ /* 0x000fe20007f3e0ff */
[----:B-1----:R-:W-:-:S03]  /*2690*/  IMAD R3, R21, R76, RZ ;  /* 0x0000004c15037224 */ /* 0x002fc600078e02ff */
[----:B------:R-:W-:Y:S01]  /*26a0*/  IADD3.X R9, R13, R5, R71, P1, !PT ;  /* 0x000000050d097210 */ /* 0x000fe20000ffe447 */
[C---:B------:R-:W-:Y:S02]  /*26b0*/  IMAD R21, R20.reuse, R77, R3 ;  /* 0x0000004d14157224 */ /* 0x040fe400078e0203 */
[----:B------:R-:W-:-:S04]  /*26c0*/  IMAD.WIDE.U32 R4, R20, R76, R8 ;  /* 0x0000004c14047225 */ /* 0x000fc800078e0008 */
[----:B------:R-:W-:Y:S01]  /*26d0*/  IMAD.IADD R3, R5, 0x1, R21 ;  /* 0x0000000105037824 */ /* 0x000fe200078e0215 */
[----:B--2---:R-:W-:-:S04]  /*26e0*/  LEA R10, P1, R4, R78, 0x2 ;  /* 0x0000004e040a7211 */ /* 0x004fc800078210ff */
[----:B------:R-:W-:-:S05]  /*26f0*/  LEA.HI.X R11, R4, R79, R3, 0x2, P1 ;  /* 0x0000004f040b7211 */ /* 0x000fca00008f1403 */
[----:B------:R0:W2:Y:S01]  /*2700*/  @P2 LDG.E.LTC128B R3, desc[UR36][R10.64] ;  /* 0x000000240a032981 */ /* 0x0000a2000c1e1920 */
[----:B------:R-:W-:Y:S01]  /*2710*/  IMAD.WIDE.U32 R4, R20, R76, R12 ;  /* 0x0000004c14047225 */ /* 0x000fe200078e000c */
[----:B------:R-:W-:Y:S01]  /*2720*/  LEA R6, P3, R70, UR4, 0x2 ;  /* 0x0000000446067c11 */ /* 0x000fe2000f8610ff */
[----:B------:R-:W-:Y:S01]  /*2730*/  BSSY B1, `(.L_x_34) ;  /* 0x0000014000017945 */ /* 0x000fe20003800000 */
[----:B------:R-:W-:Y:S02]  /*2740*/  IADD3 R14, P1, R60, R4, RZ ;  /* 0x000000043c0e7210 */ /* 0x000fe40007f3e0ff */
[----:B------:R-:W-:Y:S02]  /*2750*/  LEA.HI.X R7, R70, UR5, R7, 0x2, P3 ;  /* 0x0000000546077c11 */ /* 0x000fe400098f1407 */
[----:B------:R-:W-:Y:S01]  /*2760*/  IADD3.X R15, R61, R21, R5, P1, !PT ;  /* 0x000000153d0f7210 */ /* 0x000fe20000ffe405 */
[----:B0-----:R-:W-:Y:S01]  /*2770*/  IMAD.SHL.U32 R10, R76, 0x8, RZ ;  /* 0x000000084c0a7824 */ /* 0x001fe200078e00ff */
[----:B------:R-:W-:-:S02]  /*2780*/  ISETP.GT.AND P1, PT, R22, 0x1, PT ;  /* 0x000000011600780c */ /* 0x000fc40003f24270 */
[----:B------:R-:W-:Y:S01]  /*2790*/  SHF.L.U64.HI R11, R76, 0x3, R77 ;  /* 0x000000034c0b7819 */ /* 0x000fe2000001024d */
[----:B------:R-:W-:Y:S01]  /*27a0*/  IMAD.WIDE.U32 R14, R19, R74, R14 ;  /* 0x0000004a130e7225 */ /* 0x000fe200078e000e */
[----:B------:R-:W-:-:S03]  /*27b0*/  ISETP.GT.AND P3, PT, R0, RZ, P1 ;  /* 0x000000ff0000720c */ /* 0x000fc60000f64270 */
[----:B------:R-:W-:Y:S01]  /*27c0*/  IMAD.WIDE.U32 R10, R20, R76, R10 ;  /* 0x0000004c140a7225 */ /* 0x000fe200078e000a */
[----:B--2---:R-:W-:-:S05]  /*27d0*/  LOP3.LUT R4, R3, 0xffffe000, RZ, 0xc0, !PT ;  /* 0xffffe00003047812 */ /* 0x004fca00078ec0ff */
[----:B------:R-:W-:Y:S01]  /*27e0*/  FMUL R5, R4, R57 ;  /* 0x0000003904057220 */ /* 0x000fe20000400000 */
[----:B------:R-:W-:-:S03]  /*27f0*/  LEA R4, P4, R14, R78, 0x2 ;  /* 0x0000004e0e047211 */ /* 0x000fc600078810ff */
[----:B------:R-:W-:Y:S01]  /*2800*/  FFMA R75, R24, R56, R5 ;  /* 0x00000038184b7223 */ /* 0x000fe20000000005 */
[----:B------:R-:W-:-:S04]  /*2810*/  IMAD.IADD R5, R71, 0x1, R15 ;  /* 0x0000000147057824 */ /* 0x000fc800078e020f */
[----:B------:R-:W-:Y:S02]  /*2820*/  F2FP.TF32.F32.PACK_B R75, R75 ;  /* 0x0000004bff4b723e */ /* 0x000fe400024050ff */
[----:B------:R-:W-:-:S03]  /*2830*/  LEA.HI.X R5, R14, R79, R5, 0x2, P4 ;  /* 0x0000004f0e057211 */ /* 0x000fc600020f1405 */
[----:B------:R0:W-:Y:S01]  /*2840*/  @P2 STG.E desc[UR36][R6.64], R75 ;  /* 0x0000004b06002986 */ /* 0x0001e2000c101924 */
[----:B------:R-:W-:Y:S05]  /*2850*/  @!P3 BRA `(.L_x_35) ;  /* 0x000000000004b947 */ /* 0x000fea0003800000 */
[----:B------:R1:W5:Y:S02]  /*2860*/  LDG.E.LTC128B R3, desc[UR36][R4.64+0x4] ;  /* 0x0000042404037981 */ /* 0x000364000c1e1920 */
.L_x_35:
[----:B------:R-:W-:Y:S05]  /*2870*/  BSYNC B1 ;  /* 0x0000000000017941 */ /* 0x000fea0003800000 */
.L_x_34:
[----:B-----5:R-:W-:Y:S01]  /*2880*/  LOP3.LUT R14, R3, 0xffffe000, RZ, 0xc0, !PT ;  /* 0xffffe000030e7812 */ /* 0x020fe200078ec0ff */
[----:B------:R-:W-:Y:S01]  /*2890*/  IMAD.IADD R21, R21, 0x1, R11 ;  /* 0x0000000115157824 */ /* 0x000fe200078e020b */
[----:B------:R-:W-:Y:S01]  /*28a0*/  IADD3 R8, P2, R8, R10, RZ ;  /* 0x0000000a08087210 */ /* 0x000fe20007f5e0ff */
[----:B------:R-:W-:Y:S01]  /*28b0*/  IMAD.MOV.U32 R18, RZ, RZ, R3 ;  /* 0x000000ffff127224 */ /* 0x000fe200078e0003 */
[----:B------:R-:W-:Y:S01]  /*28c0*/  ISETP.GT.AND P0, PT, R0, 0x8, P0 ;  /* 0x000000080000780c */ /* 0x000fe20000704270 */
[----:B------:R-:W-:Y:S02]  /*28d0*/  FMUL R14, R14, R57 ;  /* 0x000000390e0e7220 */ /* 0x000fe40000400000 */
[----:B------:R-:W-:Y:S02]  /*28e0*/  IMAD.X R9, R21, 0x1, R9, P2 ;  /* 0x0000000115097824 */ /* 0x000fe400010e0609 */
[----:B------:R-:W-:Y:S01]  /*28f0*/  FFMA R25, R25, R56, R14 ;  /* 0x0000003819197223 */ /* 0x000fe2000000000e */
[----:B------:R-:W-:-:S04]  /*2900*/  LEA R14, P2, R8, R78, 0x2 ;  /* 0x0000004e080e7211 */ /* 0x000fc800078410ff */
[----:B------:R-:W-:Y:S02]  /*2910*/  F2FP.TF32.F32.PACK_B R25, R25 ;  /* 0x00000019ff19723e */ /* 0x000fe400024050ff */
[----:B------:R-:W-:-:S03]  /*2920*/  LEA.HI.X R15, R8, R79, R9, 0x2, P2 ;  /* 0x0000004f080f7211 */ /* 0x000fc600010f1409 */
[----:B------:R2:W-:Y:S04]  /*2930*/  @P3 STG.E desc[UR36][R6.64+0x4], R25 ;  /* 0x0000041906003986 */ /* 0x0005e8000c101924 */
[----:B------:R-:W3:Y:S01]  /*2940*/  @P0 LDG.E.LTC128B R18, desc[UR36][R14.64] ;  /* 0x000000240e120981 */ /* 0x000ee2000c1e1920 */
[----:B------:R-:W-:Y:S01]  /*2950*/  IADD3 R12, P2, P3, R60, R10, R12 ;  /* 0x0000000a3c0c7210 */ /* 0x000fe20007b5e00c */
[----:B------:R-:W-:Y:S01]  /*2960*/  BSSY B1, `(.L_x_36) ;  /* 0x0000011000017945 */ /* 0x000fe20003800000 */
[C---:B------:R-:W-:Y:S02]  /*2970*/  SHF.L.U64.HI R9, R62.reuse, 0x2, R63 ;  /* 0x000000023e097819 */ /* 0x040fe4000001023f */
[----:B------:R-:W-:Y:S02]  /*2980*/  IADD3.X R13, R61, R21, R13, P2, P3 ;  /* 0x000000153d0d7210 */ /* 0x000fe400017e640d */
[----:B------:R-:W-:-:S02]  /*2990*/  LEA R10, P2, R62, R6, 0x2 ;  /* 0x000000063e0a7211 */ /* 0x000fc400078410ff */
[----:B------:R-:W-:Y:S01]  /*29a0*/  ISETP.GT.AND P1, PT, R0, 0x8, P1 ;  /* 0x000000080000780c */ /* 0x000fe20000f24270 */
[----:B------:R-:W-:-:S04]  /*29b0*/  IMAD.WIDE.U32 R12, R19, R74, R12 ;  /* 0x0000004a130c7225 */ /* 0x000fc800078e000c */
[----:B------:R-:W-:Y:S01]  /*29c0*/  IMAD.X R11, R9, 0x1, R7, P2 ;  /* 0x00000001090b7824 */ /* 0x000fe200010e0607 */
[----:B---3--:R-:W-:-:S05]  /*29d0*/  LOP3.LUT R8, R18, 0xffffe000, RZ, 0xc0, !PT ;  /* 0xffffe00012087812 */ /* 0x008fca00078ec0ff */
        /* <DEDUP_REMOVED lines=9> */
.L_x_37:
[----:B------:R-:W-:Y:S05]  /*2a70*/  BSYNC B1 ;  /* 0x0000000000017941 */ /* 0x000fea0003800000 */
.L_x_36:
[----:B-----5:R-:W-:Y:S01]  /*2a80*/  LOP3.LUT R12, R18, 0xffffe000, RZ, 0xc0, !PT ;  /* 0xffffe000120c7812 */ /* 0x020fe200078ec0ff */
[----:B------:R-:W-:Y:S01]  /*2a90*/  BSSY B1, `(.L_x_38) ;  /* 0x0000009000017945 */ /* 0x000fe20003800000 */
[----:B------:R-:W-:-:S03]  /*2aa0*/  ISETP.GT.AND P0, PT, R22, 0x8, PT ;  /* 0x000000081600780c */ /* 0x000fc60003f04270 */
[----:B------:R-:W-:Y:S01]  /*2ab0*/  FMUL R12, R12, R57 ;  /* 0x000000390c0c7220 */ /* 0x000fe20000400000 */
[----:B------:R-:W-:-:S03]  /*2ac0*/  ISETP.GT.AND P2, PT, R0, RZ, P0 ;  /* 0x000000ff0000720c */ /* 0x000fc60000744270 */
[----:B------:R-:W-:-:S05]  /*2ad0*/  FFMA R27, R27, R56, R12 ;  /* 0x000000381b1b7223 */ /* 0x000fca000000000c */
[----:B------:R-:W-:-:S05]  /*2ae0*/  F2FP.TF32.F32.PACK_B R27, R27 ;  /* 0x0000001bff1b723e */ /* 0x000fca00024050ff */
[----:B------:R4:W-:Y:S01]  /*2af0*/  @P1 STG.E desc[UR36][R10.64+0x4], R27 ;  /* 0x0000041b0a001986 */ /* 0x0009e2000c101924 */
[----:B------:R-:W-:Y:S05]  /*2b00*/  @!P2 BRA `(.L_x_39) ;  /* 0x000000000004a947 */ /* 0x000fea0003800000 */
[----:B------:R0:W5:Y:S02]  /*2b10*/  LDG.E.LTC128B R18, desc[UR36][R4.64+0x20] ;  /* 0x0000202404127981 */ /* 0x000164000c1e1920 */
.L_x_39:
[----:B------:R-:W-:Y:S05]  /*2b20*/  BSYNC B1 ;  /* 0x0000000000017941 */ /* 0x000fea0003800000 */
.L_x_38:
        /* <DEDUP_REMOVED lines=10> */
.L_x_41:
[----:B------:R-:W-:Y:S05]  /*2bd0*/  BSYNC B1 ;  /* 0x0000000000017941 */ /* 0x000fea0003800000 */
.L_x_40:
[----:B-----5:R-:W-:Y:S01]  /*2be0*/  LOP3.LUT R12, R18, 0xffffe000, RZ, 0xc0, !PT ;  /* 0xffffe000120c7812 */ /* 0x020fe200078ec0ff */
[----:B------:R-:W-:Y:S01]  /*2bf0*/  BSSY B1, `(.L_x_42) ;  /* 0x0000008000017945 */ /* 0x000fe20003800000 */
[----:B------:R-:W-:-:S03]  /*2c00*/  ISETP.GT.AND P0, PT, R0, 0x8, P0 ;  /* 0x000000080000780c */ /* 0x000fc60000704270 */
[----:B------:R-:W-:-:S04]  /*2c10*/  FMUL R12, R12, R57 ;  /* 0x000000390c0c7220 */ /* 0x000fc80000400000 */
[----:B------:R-:W-:-:S05]  /*2c20*/  FFMA R29, R29, R56, R12 ;  /* 0x000000381d1d7223 */ /* 0x000fca000000000c */
[----:B------:R-:W-:-:S05]  /*2c30*/  F2FP.TF32.F32.PACK_B R29, R29 ;  /* 0x0000001dff1d723e */ /* 0x000fca00024050ff */
[----:B------:R0:W-:Y:S01]  /*2c40*/  @P3 STG.E desc[UR36][R6.64+0x24], R29 ;  /* 0x0000241d06003986 */ /* 0x0001e2000c101924 */
[----:B------:R-:W-:Y:S05]  /*2c50*/  @!P0 BRA `(.L_x_43) ;  /* 0x0000000000048947 */ /* 0x000fea0003800000 */
[----:B------:R0:W5:Y:S02]  /*2c60*/  LDG.E.LTC128B R18, desc[UR36][R8.64+0x20] ;  /* 0x0000202408127981 */ /* 0x000164000c1e1920 */
.L_x_43:
[----:B------:R-:W-:Y:S05]  /*2c70*/  BSYNC B1 ;  /* 0x0000000000017941 */ /* 0x000fea0003800000 */
.L_x_42:
[----:B-----5:R-:W-:Y:S01]  /*2c80*/  LOP3.LUT R12, R18, 0xffffe000, RZ, 0xc0, !PT ;  /* 0xffffe000120c7812 */ /* 0x020fe200078ec0ff */
[----:B------:R-:W-:Y:S01]  /*2c90*/  BSSY B1, `(.L_x_44) ;  /* 0x0000008000017945 */ /* 0x000fe20003800000 */
[----:B------:R-:W-:-:S03]  /*2ca0*/  ISETP.GT.AND P1, PT, R0, 0x8, P1 ;  /* 0x000000080000780c */ /* 0x000fc60000f24270 */
[----:B0-----:R-:W-:-:S04]  /*2cb0*/  FMUL R3, R12, R57 ;  /* 0x000000390c037220 */ /* 0x001fc80000400000 */
[----:B------:R-:W-:-:S05]  /*2cc0*/  FFMA R3, R30, R56, R3 ;  /* 0x000000381e037223 */ /* 0x000fca0000000003 */
[----:B------:R-:W-:-:S05]  /*2cd0*/  F2FP.TF32.F32.PACK_B R3, R3 ;  /* 0x00000003ff03723e */ /* 0x000fca00024050ff */
[----:B------:R0:W-:Y:S01]  /*2ce0*/  @P0 STG.E desc[UR36][R10.64+0x20], R3 ;  /* 0x000020030a000986 */ /* 0x0001e2000c101924 */
[----:B------:R-:W-:Y:S05]  /*2cf0*/  @!P1 BRA `(.L_x_45) ;  /* 0x0000000000049947 */ /* 0x000fea0003800000 */
[----:B------:R0:W5:Y:S02]  /*2d00*/  LDG.E.LTC128B R18, desc[UR36][R8.64+0x24] ;  /* 0x0000242408127981 */ /* 0x000164000c1e1920 */
.L_x_45:
[----:B------:R-:W-:Y:S05]  /*2d10*/  BSYNC B1 ;  /* 0x0000000000017941 */ /* 0x000fea0003800000 */
.L_x_44:
        /* <DEDUP_REMOVED lines=10> */
.L_x_47:
[----:B------:R-:W-:Y:S05]  /*2dc0*/  BSYNC B1 ;  /* 0x0000000000017941 */ /* 0x000fea0003800000 */
.L_x_46:
[----:B-----5:R-:W-:Y:S01]  /*2dd0*/  LOP3.LUT R12, R18, 0xffffe000, RZ, 0xc0, !PT ;  /* 0xffffe000120c7812 */ /* 0x020fe200078ec0ff */
[----:B------:R-:W-:Y:S01]  /*2de0*/  BSSY B1, `(.L_x_48) ;  /* 0x0000009000017945 */ /* 0x000fe20003800000 */
[----:B------:R-:W-:-:S03]  /*2df0*/  ISETP.GT.AND P1, PT, R22, 0x11, PT ;  /* 0x000000111600780c */ /* 0x000fc60003f24270 */
[----:B0-----:R-:W-:Y:S01]  /*2e00*/  FMUL R3, R12, R57 ;  /* 0x000000390c037220 */ /* 0x001fe20000400000 */
[----:B------:R-:W-:-:S03]  /*2e10*/  ISETP.GT.AND P3, PT, R0, RZ, P1 ;  /* 0x000000ff0000720c */ /* 0x000fc60000f64270 */
[----:B------:R-:W-:-:S05]  /*2e20*/  FFMA R3, R32, R56, R3 ;  /* 0x0000003820037223 */ /* 0x000fca0000000003 */
[----:B------:R-:W-:-:S05]  /*2e30*/  F2FP.TF32.F32.PACK_B R3, R3 ;  /* 0x00000003ff03723e */ /* 0x000fca00024050ff */
[----:B------:R0:W-:Y:S01]  /*2e40*/  @P2 STG.E desc[UR36][R6.64+0x40], R3 ;  /* 0x0000400306002986 */ /* 0x0001e2000c101924 */
[----:B------:R-:W-:Y:S05]  /*2e50*/  @!P3 BRA `(.L_x_49) ;  /* 0x000000000004b947 */ /* 0x000fea0003800000 */
[----:B------:R0:W5:Y:S02]  /*2e60*/  LDG.E.LTC128B R18, desc[UR36][R4.64+0x44] ;  /* 0x0000442404127981 */ /* 0x000164000c1e1920 */
.L_x_49:
[----:B------:R-:W-:Y:S05]  /*2e70*/  BSYNC B1 ;  /* 0x0000000000017941 */ /* 0x000fea0003800000 */
.L_x_48:
        /* <DEDUP_REMOVED lines=9> */
.L_x_51:
[----:B------:R-:W-:Y:S05]  /*2f10*/  BSYNC B1 ;  /* 0x0000000000017941 */ /* 0x000fea0003800000 */
.L_x_50:
        /* <DEDUP_REMOVED lines=9> */
.L_x_53:
[----:B------:R-:W-:Y:S05]  /*2fb0*/  BSYNC B1 ;  /* 0x0000000000017941 */ /* 0x000fea0003800000 */
.L_x_52:
        /* <DEDUP_REMOVED lines=10> */
.L_x_55:
[----:B------:R-:W-:Y:S05]  /*3060*/  BSYNC B1 ;  /* 0x0000000000017941 */ /* 0x000fea0003800000 */
.L_x_54:
        /* <DEDUP_REMOVED lines=10> */
.L_x_57:
[----:B------:R-:W-:Y:S05]  /*3110*/  BSYNC B1 ;  /* 0x0000000000017941 */ /* 0x000fea0003800000 */
.L_x_56:
        /* <DEDUP_REMOVED lines=9> */
.L_x_59:
[----:B------:R-:W-:Y:S05]  /*31b0*/  BSYNC B1 ;  /* 0x0000000000017941 */ /* 0x000fea0003800000 */
.L_x_58:
        /* <DEDUP_REMOVED lines=9> */
.L_x_61:
[----:B------:R-:W-:Y:S05]  /*3250*/  BSYNC B1 ;  /* 0x0000000000017941 */ /* 0x000fea0003800000 */
.L_x_60:
        /* <DEDUP_REMOVED lines=10> */
.L_x_63:
[----:B------:R-:W-:Y:S05]  /*3300*/  BSYNC B1 ;  /* 0x0000000000017941 */ /* 0x000fea0003800000 */
.L_x_62:
        /* <DEDUP_REMOVED lines=10> */
.L_x_65:
[----:B------:R-:W-:Y:S05]  /*33b0*/  BSYNC B1 ;  /* 0x0000000000017941 */ /* 0x000fea0003800000 */
.L_x_64:
        /* <DEDUP_REMOVED lines=9> */
.L_x_67:
[----:B------:R-:W-:Y:S05]  /*3450*/  BSYNC B1 ;  /* 0x0000000000017941 */ /* 0x000fea0003800000 */
.L_x_66:
        /* <DEDUP_REMOVED lines=9> */
.L_x_69:
[----:B------:R-:W-:Y:S05]  /*34f0*/  BSYNC B1 ;  /* 0x0000000000017941 */ /* 0x000fea0003800000 */
.L_x_68:
        /* <DEDUP_REMOVED lines=10> */
.L_x_71:
[----:B------:R-:W-:Y:S05]  /*35a0*/  BSYNC B1 ;  /* 0x0000000000017941 */ /* 0x000fea0003800000 */
.L_x_70:
        /* <DEDUP_REMOVED lines=10> */
.L_x_73:
[----:B------:R-:W-:Y:S05]  /*3650*/  BSYNC B1 ;  /* 0x0000000000017941 */ /* 0x000fea0003800000 */
.L_x_72:
        /* <DEDUP_REMOVED lines=9> */
.L_x_75:
[----:B------:R-:W-:Y:S05]  /*36f0*/  BSYNC B1 ;  /* 0x0000000000017941 */ /* 0x000fea0003800000 */
.L_x_74:
        /* <DEDUP_REMOVED lines=9> */
.L_x_77:
[----:B------:R-:W-:Y:S05]  /*3790*/  BSYNC B1 ;  /* 0x0000000000017941 */ /* 0x000fea0003800000 */
.L_x_76:
        /* <DEDUP_REMOVED lines=10> */
.L_x_79:
[----:B------:R-:W-:Y:S05]  /*3840*/  BSYNC B1 ;  /* 0x0000000000017941 */ /* 0x000fea0003800000 */
.L_x_78:
        /* <DEDUP_REMOVED lines=10> */
.L_x_81:
[----:B------:R-:W-:Y:S05]  /*38f0*/  BSYNC B1 ;  /* 0x0000000000017941 */ /* 0x000fea0003800000 */
.L_x_80:
        /* <DEDUP_REMOVED lines=9> */
.L_x_83:
[----:B------:R-:W-:Y:S05]  /*3990*/  BSYNC B1 ;  /* 0x0000000000017941 */ /* 0x000fea0003800000 */
.L_x_82:
        /* <DEDUP_REMOVED lines=9> */
.L_x_85:
[----:B------:R-:W-:Y:S05]  /*3a30*/  BSYNC B1 ;  /* 0x0000000000017941 */ /* 0x000fea0003800000 */
.L_x_84:
        /* <DEDUP_REMOVED lines=10> */
.L_x_87:
[----:B------:R-:W-:Y:S05]  /*3ae0*/  BSYNC B1 ;  /* 0x0000000000017941 */ /* 0x000fea0003800000 */
.L_x_86:
        /* <DEDUP_REMOVED lines=10> */
.L_x_89:
[----:B------:R-:W-:Y:S05]  /*3b90*/  BSYNC B1 ;  /* 0x0000000000017941 */ /* 0x000fea0003800000 */
.L_x_88:
[----:B01---5:R-:W-:Y:S01]  /*3ba0*/  LOP3.LUT R4, R18, 0xffffe000, RZ, 0xc0, !PT ;  /* 0xffffe00012047812 */ /* 0x023fe200078ec0ff */
        /* <DEDUP_REMOVED lines=8> */
.L_x_91:
[----:B------:R-:W-:Y:S05]  /*3c30*/  BSYNC B1 ;  /* 0x0000000000017941 */ /* 0x000fea0003800000 */
.L_x_90:
[----:B-----5:R-:W-:Y:S01]  /*3c40*/  LOP3.LUT R4, R18, 0xffffe000, RZ, 0xc0, !PT ;  /* 0xffffe00012047812 */ /* 0x020fe200078ec0ff */
[----:B------:R-:W-:Y:S01]  /*3c50*/  @P0 IMAD.MOV.U32 R5, RZ, RZ, R11 ;  /* 0x000000ffff050224 */ /* 0x000fe200078e000b */
[----:B------:R-:W-:Y:S01]  /*3c60*/  ISETP.GT.AND P1, PT, R0, 0x8, P1 ;  /* 0x000000080000780c */ /* 0x000fe20000f24270 */
[----:B------:R-:W-:Y:S02]  /*3c70*/  BSSY B1, `(.L_x_92) ;  /* 0x0000008000017945 */ /* 0x000fe40003800000 */
[----:B------:R-:W-:Y:S01]  /*3c80*/  FMUL R3, R4, R57 ;  /* 0x0000003904037220 */ /* 0x000fe20000400000 */
[----:B------:R-:W-:-:S03]  /*3c90*/  @P0 IMAD.MOV.U32 R4, RZ, RZ, R10 ;  /* 0x000000ffff040224 */ /* 0x000fc600078e000a */
[----:B------:R-:W-:-:S05]  /*3ca0*/  FFMA R3, R54, R56, R3 ;  /* 0x0000003836037223 */ /* 0x000fca0000000003 */
[----:B------:R-:W-:-:S05]  /*3cb0*/  F2FP.TF32.F32.PACK_B R3, R3 ;  /* 0x00000003ff03723e */ /* 0x000fca00024050ff */
[----:B------:R0:W-:Y:S01]  /*3cc0*/  @P0 STG.E desc[UR36][R4.64+0xe0], R3 ;  /* 0x0000e00304000986 */ /* 0x0001e2000c101924 */
[----:B------:R-:W-:Y:S05]  /*3cd0*/  @!P1 BRA `(.L_x_93) ;  /* 0x0000000000049947 */ /* 0x000fea0003800000 */
[----:B------:R0:W5:Y:S02]  /*3ce0*/  LDG.E.LTC128B R18, desc[UR36][R8.64+0xe4] ;  /* 0x0000e42408127981 */ /* 0x000164000c1e1920 */
.L_x_93:
[----:B------:R-:W-:Y:S05]  /*3cf0*/  BSYNC B1 ;  /* 0x0000000000017941 */ /* 0x000fea0003800000 */
.L_x_92:
[----:B------:R-:W-:Y:S05]  /*3d00*/  @!P1 BRA `(.L_x_94) ;  /* 0x0000000800709947 */ /* 0x000fea0003800000 */
[----:B-----5:R-:W-:-:S05]  /*3d10*/  LOP3.LUT R18, R18, 0xffffe000, RZ, 0xc0, !PT ;  /* 0xffffe00012127812 */ /* 0x020fca00078ec0ff */
[----:B------:R-:W-:-:S04]  /*3d20*/  FMUL R18, R18, R57 ;  /* 0x0000003912127220 */ /* 0x000fc80000400000 */
[----:B------:R-:W-:-:S05]  /*3d30*/  FFMA R55, R55, R56, R18 ;  /* 0x0000003837377223 */ /* 0x000fca0000000012 */
[----:B------:R-:W-:-:S05]  /*3d40*/  F2FP.TF32.F32.PACK_B R55, R55 ;  /* 0x00000037ff37723e */ /* 0x000fca00024050ff */
[----:B------:R0:W-:Y:S01]  /*3d50*/  STG.E desc[UR36][R10.64+0xe4], R55 ;  /* 0x0000e4370a007986 */ /* 0x0001e2000c101924 */
[----:B------:R-:W-:Y:S05]  /*3d60*/  BRA `(.L_x_94) ;  /* 0x0000000800587947 */ /* 0x000fea0003800000 */
.L_x_33:
[----:B------:R-:W-:Y:S01]  /*3d70*/  ISETP.GT.AND P4, PT, R22, 0x1, PT ;  /* 0x000000011600780c */ /* 0x000fe20003f84270 */
[----:B------:R-:W-:Y:S01]  /*3d80*/  ULDC.64 UR4, c[0x0][0x5c0] ;  /* 0x0001700000047ab9 */ /* 0x000fe20000000a00 */
[-C--:B------:R-:W-:Y:S01]  /*3d90*/  FMUL R3, R24, R56.reuse ;  /* 0x0000003818037220 */ /* 0x080fe20000400000 */
[----:B------:R-:W-:Y:S01]  /*3da0*/  LEA R4, P3, R70, UR4, 0x2 ;  /* 0x0000000446047c11 */ /* 0x000fe2000f8610ff */
[-C--:B------:R-:W-:Y:S01]  /*3db0*/  FMUL R25, R25, R56.reuse ;  /* 0x0000003819197220 */ /* 0x080fe20000400000 */
[----:B------:R-:W-:Y:S01]  /*3dc0*/  ISETP.GT.AND P1, PT, R0, RZ, P4 ;  /* 0x000000ff0000720c */ /* 0x000fe20002724270 */
[-C--:B------:R-:W-:Y:S01]  /*3dd0*/  FMUL R9, R26, R56.reuse ;  /* 0x000000381a097220 */ /* 0x080fe20000400000 */
[----:B------:R-:W-:Y:S01]  /*3de0*/  LEA.HI.X R5, R70, UR5, R7, 0x2, P3 ;  /* 0x0000000546057c11 */ /* 0x000fe200098f1407 */
[-C--:B------:R-:W-:Y:S01]  /*3df0*/  FMUL R27, R27, R56.reuse ;  /* 0x000000381b1b7220 */ /* 0x080fe20000400000 */
[----:B------:R-:W-:Y:S01]  /*3e00*/  F2FP.TF32.F32.PACK_B R3, R3 ;  /* 0x00000003ff03723e */ /* 0x000fe200024050ff */
[-C--:B------:R-:W-:Y:S01]  /*3e10*/  FMUL R29, R29, R56.reuse ;  /* 0x000000381d1d7220 */ /* 0x080fe20000400000 */
[----:B------:R-:W-:Y:S01]  /*3e20*/  F2FP.TF32.F32.PACK_B R25, R25 ;  /* 0x00000019ff19723e */ /* 0x000fe200024050ff */
[----:B------:R-:W-:Y:S01]  /*3e30*/  FMUL R31, R31, R56 ;  /* 0x000000381f1f7220 */ /* 0x000fe20000400000 */
[C---:B------:R-:W-:Y:S01]  /*3e40*/  SHF.L.U64.HI R7, R62.reuse, 0x2, R63 ;  /* 0x000000023e077819 */ /* 0x040fe2000001023f */
[----:B------:R0:W-:Y:S01]  /*3e50*/  @P2 STG.E desc[UR36][R4.64], R3 ;  /* 0x0000000304002986 */ /* 0x0001e2000c101924 */
[----:B------:R-:W-:Y:S01]  /*3e60*/  LEA R6, P3, R62, R4, 0x2 ;  /* 0x000000043e067211 */ /* 0x000fe200078610ff */
[-C--:B------:R-:W-:Y:S01]  /*3e70*/  FMUL R11, R32, R56.reuse ;  /* 0x00000038200b7220 */ /* 0x080fe20000400000 */
[C---:B------:R-:W-:Y:S01]  /*3e80*/  ISETP.GT.AND P2, PT, R22.reuse, 0x8, PT ;  /* 0x000000081600780c */ /* 0x040fe20003f44270 */
[----:B------:R-:W-:Y:S01]  /*3e90*/  @P1 STG.E desc[UR36][R4.64+0x4], R25 ;  /* 0x0000041904001986 */ /* 0x000fe2000c101924 */
[----:B------:R-:W-:Y:S01]  /*3ea0*/  ISETP.GT.AND P1, PT, R22, 0x9, PT ;  /* 0x000000091600780c */ /* 0x000fe20003f24270 */
[----:B------:R-:W-:Y:S01]  /*3eb0*/  IMAD.X R7, R7, 0x1, R5, P3 ;  /* 0x0000000107077824 */ /* 0x000fe200018e0605 */
[C---:B------:R-:W-:Y:S01]  /*3ec0*/  ISETP.GT.AND P0, PT, R0.reuse, 0x8, P0 ;  /* 0x000000080000780c */ /* 0x040fe20000704270 */
[-C--:B------:R-:W-:Y:S01]  /*3ed0*/  FMUL R33, R33, R56.reuse ;  /* 0x0000003821217220 */ /* 0x080fe20000400000 */
[C---:B------:R-:W-:Y:S01]  /*3ee0*/  ISETP.GT.AND P4, PT, R0.reuse, 0x8, P4 ;  /* 0x000000080000780c */ /* 0x040fe20002784270 */
[-C--:B------:R-:W-:Y:S01]  /*3ef0*/  FMUL R35, R35, R56.reuse ;  /* 0x0000003823237220 */ /* 0x080fe20000400000 */
[----:B------:R-:W-:Y:S01]  /*3f00*/  ISETP.GT.AND P5, PT, R0, RZ, P2 ;  /* 0x000000ff0000720c */ /* 0x000fe200017a4270 */
[-C--:B0-----:R-:W-:Y:S01]  /*3f10*/  FMUL R3, R28, R56.reuse ;  /* 0x000000381c037220 */ /* 0x081fe20000400000 */
[----:B------:R-:W-:Y:S01]  /*3f20*/  ISETP.GT.AND P3, PT, R0, RZ, P1 ;  /* 0x000000ff0000720c */ /* 0x000fe20000f64270 */
[-C--:B------:R-:W-:Y:S01]  /*3f30*/  FMUL R37, R37, R56.reuse ;  /* 0x0000003825257220 */ /* 0x080fe20000400000 */
[----:B------:R-:W-:Y:S01]  /*3f40*/  F2FP.TF32.F32.PACK_B R9, R9 ;  /* 0x00000009ff09723e */ /* 0x000fe200024050ff */
[-C--:B------:R-:W-:Y:S01]  /*3f50*/  FMUL R39, R39, R56.reuse ;  /* 0x0000003827277220 */ /* 0x080fe20000400000 */
[----:B------:R-:W-:Y:S01]  /*3f60*/  F2FP.TF32.F32.PACK_B R27, R27 ;  /* 0x0000001bff1b723e */ /* 0x000fe200024050ff */
[-C--:B------:R-:W-:Y:S01]  /*3f70*/  FMUL R41, R41, R56.reuse ;  /* 0x0000003829297220 */ /* 0x080fe20000400000 */
[----:B------:R-:W-:Y:S01]  /*3f80*/  F2FP.TF32.F32.PACK_B R3, R3 ;  /* 0x00000003ff03723e */ /* 0x000fe200024050ff */
[----:B------:R0:W-:Y:S01]  /*3f90*/  @P0 STG.E desc[UR36][R6.64], R9 ;  /* 0x0000000906000986 */ /* 0x0001e2000c101924 */
[----:B------:R-:W-:Y:S01]  /*3fa0*/  F2FP.TF32.F32.PACK_B R29, R29 ;  /* 0x0000001dff1d723e */ /* 0x000fe200024050ff */
[-C--:B------:R-:W-:Y:S01]  /*3fb0*/  FMUL R43, R43, R56.reuse ;  /* 0x000000382b2b7220 */ /* 0x080fe20000400000 */
[----:B------:R-:W-:Y:S01]  /*3fc0*/  ISETP.GT.AND P0, PT, R22, 0x10, PT ;  /* 0x000000101600780c */ /* 0x000fe20003f04270 */
[----:B------:R-:W-:Y:S01]  /*3fd0*/  @P4 STG.E desc[UR36][R6.64+0x4], R27 ;  /* 0x0000041b06004986 */ /* 0x000fe2000c101924 */
[C---:B------:R-:W-:Y:S01]  /*3fe0*/  ISETP.GT.AND P2, PT, R0.reuse, 0x8, P2 ;  /* 0x000000080000780c */ /* 0x040fe20001744270 */
[-C--:B------:R-:W-:Y:S01]  /*3ff0*/  FMUL R45, R45, R56.reuse ;  /* 0x000000382d2d7220 */ /* 0x080fe20000400000 */
[C---:B------:R-:W-:Y:S01]  /*4000*/  ISETP.GT.AND P1, PT, R0.reuse, 0x8, P1 ;  /* 0x000000080000780c */ /* 0x040fe20000f24270 */
[----:B------:R1:W-:Y:S01]  /*4010*/  @P5 STG.E desc[UR36][R4.64+0x20], R3 ;  /* 0x0000200304005986 */ /* 0x0003e2000c101924 */
[----:B------:R-:W-:Y:S01]  /*4020*/  ISETP.GT.AND P5, PT, R0, RZ, P0 ;  /* 0x000000ff0000720c */ /* 0x000fe200007a4270 */
[-C--:B------:R-:W-:Y:S01]  /*4030*/  FMUL R47, R47, R56.reuse ;  /* 0x000000382f2f7220 */ /* 0x080fe20000400000 */
[----:B------:R-:W-:Y:S01]  /*4040*/  F2FP.TF32.F32.PACK_B R31, R31 ;  /* 0x0000001fff1f723e */ /* 0x000fe200024050ff */
[----:B------:R-:W-:Y:S01]  /*4050*/  @P3 STG.E desc[UR36][R4.64+0x24], R29 ;  /* 0x0000241d04003986 */ /* 0x000fe2000c101924 */
[----:B------:R-:W-:Y:S01]  /*4060*/  ISETP.GT.AND P3, PT, R22, 0x11, PT ;  /* 0x000000111600780c */ /* 0x000fe20003f64270 */
[-C--:B0-----:R-:W-:Y:S01]  /*4070*/  FMUL R9, R30, R56.reuse ;  /* 0x000000381e097220 */ /* 0x081fe20000400000 */
[----:B------:R-:W-:Y:S01]  /*4080*/  F2FP.TF32.F32.PACK_B R11, R11 ;  /* 0x0000000bff0b723e */ /* 0x000fe200024050ff */
[-C--:B------:R-:W-:Y:S01]  /*4090*/  FMUL R49, R49, R56.reuse ;  /* 0x0000003831317220 */ /* 0x080fe20000400000 */
[----:B------:R-:W-:Y:S01]  /*40a0*/  ISETP.GT.AND P4, PT, R0, RZ, P3 ;  /* 0x000000ff0000720c */ /* 0x000fe20001f84270 */
[-C--:B------:R-:W-:Y:S01]  /*40b0*/  FMUL R51, R51, R56.reuse ;  /* 0x0000003833337220 */ /* 0x080fe20000400000 */
[----:B------:R-:W-:Y:S01]  /*40c0*/  F2FP.TF32.F32.PACK_B R9, R9 ;  /* 0x00000009ff09723e */ /* 0x000fe200024050ff */
[-C--:B-1----:R-:W-:Y:S01]  /*40d0*/  FMUL R3, R34, R56.reuse ;  /* 0x0000003822037220 */ /* 0x082fe20000400000 */
[----:B------:R-:W-:Y:S01]  /*40e0*/  F2FP.TF32.F32.PACK_B R33, R33 ;  /* 0x00000021ff21723e */ /* 0x000fe200024050ff */
[-C--:B------:R-:W-:Y:S01]  /*40f0*/  FMUL R13, R52, R56.reuse ;  /* 0x00000038340d7220 */ /* 0x080fe20000400000 */
[----:B------:R-:W-:Y:S01]  /*4100*/  ISETP.GT.AND P0, PT, R0, 0x8, P0 ;  /* 0x000000080000780c */ /* 0x000fe20000704270 */
[----:B------:R0:W-:Y:S01]  /*4110*/  @P2 STG.E desc[UR36][R6.64+0x20], R9 ;  /* 0x0000200906002986 */ /* 0x0001e2000c101924 */
[C---:B------:R-:W-:Y:S01]  /*4120*/  ISETP.GT.AND P2, PT, R22.reuse, 0x19, PT ;  /* 0x000000191600780c */ /* 0x040fe20003f44270 */
[-C--:B------:R-:W-:Y:S01]  /*4130*/  FMUL R53, R53, R56.reuse ;  /* 0x0000003835357220 */ /* 0x080fe20000400000 */
[----:B------:R-:W-:Y:S01]  /*4140*/  F2FP.TF32.F32.PACK_B R3, R3 ;  /* 0x00000003ff03723e */ /* 0x000fe200024050ff */
[----:B------:R-:W-:Y:S01]  /*4150*/  @P1 STG.E desc[UR36][R6.64+0x24], R31 ;  /* 0x0000241f06001986 */ /* 0x000fe2000c101924 */
[----:B------:R-:W-:Y:S01]  /*4160*/  ISETP.GT.AND P1, PT, R22, 0x18, PT ;  /* 0x000000181600780c */ /* 0x000fe20003f24270 */
[----:B------:R-:W-:Y:S01]  /*4170*/  FMUL R55, R55, R56 ;  /* 0x0000003837377220 */ /* 0x000fe20000400000 */
[----:B------:R-:W-:Y:S01]  /*4180*/  F2FP.TF32.F32.PACK_B R35, R35 ;  /* 0x00000023ff23723e */ /* 0x000fe200024050ff */
[----:B------:R1:W-:Y:S01]  /*4190*/  @P5 STG.E desc[UR36][R4.64+0x40], R11 ;  /* 0x0000400b04005986 */ /* 0x0003e2000c101924 */
[----:B------:R-:W-:-:S02]  /*41a0*/  ISETP.GT.AND P5, PT, R0, RZ, P1 ;  /* 0x000000ff0000720c */ /* 0x000fc40000fa4270 */
[----:B------:R-:W-:Y:S01]  /*41b0*/  F2FP.TF32.F32.PACK_B R37, R37 ;  /* 0x00000025ff25723e */ /* 0x000fe200024050ff */
[----:B------:R-:W-:Y:S01]  /*41c0*/  @P4 STG.E desc[UR36][R4.64+0x44], R33 ;  /* 0x0000442104004986 */ /* 0x000fe2000c101924 */
[----:B------:R-:W-:Y:S01]  /*41d0*/  ISETP.GT.AND P4, PT, R0, 0x8, P3 ;  /* 0x000000080000780c */ /* 0x000fe20001f84270 */
[-C--:B0-----:R-:W-:Y:S01]  /*41e0*/  FMUL R9, R36, R56.reuse ;  /* 0x0000003824097220 */ /* 0x081fe20000400000 */
[----:B------:R-:W-:Y:S01]  /*41f0*/  ISETP.GT.AND P3, PT, R0, RZ, P2 ;  /* 0x000000ff0000720c */ /* 0x000fe20001764270 */
[----:B------:R0:W-:Y:S01]  /*4200*/  @P0 STG.E desc[UR36][R6.64+0x40], R3 ;  /* 0x0000400306000986 */ /* 0x0001e2000c101924 */
[----:B------:R-:W-:Y:S02]  /*4210*/  ISETP.GT.AND P0, PT, R22, 0x20, PT ;  /* 0x000000201600780c */ /* 0x000fe40003f04270 */
[----:B------:R-:W-:Y:S01]  /*4220*/  F2FP.TF32.F32.PACK_B R9, R9 ;  /* 0x00000009ff09723e */ /* 0x000fe200024050ff */
[----:B-1----:R-:W-:Y:S01]  /*4230*/  FMUL R11, R40, R56 ;  /* 0x00000038280b7220 */ /* 0x002fe20000400000 */
[----:B------:R-:W-:-:S02]  /*4240*/  ISETP.GT.AND P1, PT, R0, 0x8, P1 ;  /* 0x000000080000780c */ /* 0x000fc40000f24270 */
[----:B------:R-:W-:Y:S02]  /*4250*/  F2FP.TF32.F32.PACK_B R39, R39 ;  /* 0x00000027ff27723e */ /* 0x000fe400024050ff */
[----:B------:R-:W-:Y:S01]  /*4260*/  F2FP.TF32.F32.PACK_B R11, R11 ;  /* 0x0000000bff0b723e */ /* 0x000fe200024050ff */
[----:B------:R-:W-:Y:S01]  /*4270*/  @P4 STG.E desc[UR36][R6.64+0x44], R35 ;  /* 0x0000442306004986 */ /* 0x000fe2000c101924 */
[----:B------:R-:W-:Y:S01]  /*4280*/  ISETP.GT.AND P4, PT, R0, 0x8, P2 ;  /* 0x000000080000780c */ /* 0x000fe20001784270 */
[----:B0-----:R-:W-:Y:S01]  /*4290*/  FMUL R3, R38, R56 ;  /* 0x0000003826037220 */ /* 0x001fe20000400000 */
[----:B------:R-:W-:Y:S01]  /*42a0*/  ISETP.GT.AND P2, PT, R22, 0x21, PT ;  /* 0x000000211600780c */ /* 0x000fe20003f44270 */
[----:B------:R0:W-:Y:S01]  /*42b0*/  @P5 STG.E desc[UR36][R4.64+0x60], R9 ;  /* 0x0000600904005986 */ /* 0x0001e2000c101924 */
[C---:B------:R-:W-:Y:S02]  /*42c0*/  ISETP.GT.AND P5, PT, R0.reuse, RZ, P0 ;  /* 0x000000ff0000720c */ /* 0x040fe400007a4270 */
[----:B------:R-:W-:Y:S01]  /*42d0*/  F2FP.TF32.F32.PACK_B R3, R3 ;  /* 0x00000003ff03723e */ /* 0x000fe200024050ff */
[----:B------:R-:W-:Y:S01]  /*42e0*/  @P3 STG.E desc[UR36][R4.64+0x64], R37 ;  /* 0x0000642504003986 */ /* 0x000fe2000c101924 */
[----:B------:R-:W-:-:S02]  /*42f0*/  ISETP.GT.AND P3, PT, R0, RZ, P2 ;  /* 0x000000ff0000720c */ /* 0x000fc40001764270 */
[----:B------:R-:W-:Y:S01]  /*4300*/  F2FP.TF32.F32.PACK_B R41, R41 ;  /* 0x00000029ff29723e */ /* 0x000fe200024050ff */
[----:B------:R1:W-:Y:S01]  /*4310*/  @P1 STG.E desc[UR36][R6.64+0x60], R3 ;  /* 0x0000600306001986 */ /* 0x0003e2000c101924 */
[----:B------:R-:W-:Y:S02]  /*4320*/  ISETP.GT.AND P0, PT, R0, 0x8, P0 ;  /* 0x000000080000780c */ /* 0x000fe40000704270 */
[----:B------:R-:W-:Y:S01]  /*4330*/  F2FP.TF32.F32.PACK_B R43, R43 ;  /* 0x0000002bff2b723e */ /* 0x000fe200024050ff */
[----:B------:R-:W-:Y:S01]  /*4340*/  @P4 STG.E desc[UR36][R6.64+0x64], R39 ;  /* 0x0000642706004986 */ /* 0x000fe2000c101924 */
[----:B------:R-:W-:Y:S01]  /*4350*/  ISETP.GT.AND P4, PT, R22, 0x28, PT ;  /* 0x000000281600780c */ /* 0x000fe20003f84270 */
[----:B0-----:R-:W-:Y:S01]  /*4360*/  FMUL R9, R44, R56 ;  /* 0x000000382c097220 */ /* 0x001fe20000400000 */
[----:B------:R-:W-:Y:S01]  /*4370*/  F2FP.TF32.F32.PACK_B R45, R45 ;  /* 0x0000002dff2d723e */ /* 0x000fe200024050ff */
[----:B------:R0:W-:Y:S01]  /*4380*/  @P5 STG.E desc[UR36][R4.64+0x80], R11 ;  /* 0x0000800b04005986 */ /* 0x0001e2000c101924 */
[----:B------:R-:W-:-:S02]  /*4390*/  ISETP.GT.AND P5, PT, R22, 0x29, PT ;  /* 0x000000291600780c */ /* 0x000fc40003fa4270 */
[----:B------:R-:W-:Y:S01]  /*43a0*/  F2FP.TF32.F32.PACK_B R9, R9 ;  /* 0x00000009ff09723e */ /* 0x000fe200024050ff */
[----:B------:R-:W-:Y:S01]  /*43b0*/  @P3 STG.E desc[UR36][R4.64+0x84], R41 ;  /* 0x0000842904003986 */ /* 0x000fe2000c101924 */
[----:B------:R-:W-:Y:S01]  /*43c0*/  ISETP.GT.AND P3, PT, R0, 0x8, P2 ;  /* 0x000000080000780c */ /* 0x000fe20001764270 */
[-C--:B-1----:R-:W-:Y:S01]  /*43d0*/  FMUL R3, R42, R56.reuse ;  /* 0x000000382a037220 */ /* 0x082fe20000400000 */
[C---:B------:R-:W-:Y:S02]  /*43e0*/  ISETP.GT.AND P2, PT, R0.reuse, RZ, P4 ;  /* 0x000000ff0000720c */ /* 0x040fe40002744270 */
[C---:B------:R-:W-:Y:S02]  /*43f0*/  ISETP.GT.AND P1, PT, R0.reuse, RZ, P5 ;  /* 0x000000ff0000720c */ /* 0x040fe40002f24270 */
[----:B------:R-:W-:Y:S01]  /*4400*/  ISETP.GT.AND P4, PT, R0, 0x8, P4 ;  /* 0x000000080000780c */ /* 0x000fe20002784270 */
[----:B0-----:R-:W-:Y:S01]  /*4410*/  FMUL R11, R46, R56 ;  /* 0x000000382e0b7220 */ /* 0x001fe20000400000 */
[----:B------:R-:W-:-:S02]  /*4420*/  ISETP.GT.AND P5, PT, R0, 0x8, P5 ;  /* 0x000000080000780c */ /* 0x000fc40002fa4270 */
[----:B------:R-:W-:Y:S02]  /*4430*/  F2FP.TF32.F32.PACK_B R3, R3 ;  /* 0x00000003ff03723e */ /* 0x000fe400024050ff */
[----:B------:R-:W-:Y:S02]  /*4440*/  F2FP.TF32.F32.PACK_B R11, R11 ;  /* 0x0000000bff0b723e */ /* 0x000fe400024050ff */
[----:B------:R-:W-:Y:S01]  /*4450*/  F2FP.TF32.F32.PACK_B R47, R47 ;  /* 0x0000002fff2f723e */ /* 0x000fe200024050ff */
[----:B------:R0:W-:Y:S01]  /*4460*/  @P0 STG.E desc[UR36][R6.64+0x80], R3 ;  /* 0x0000800306000986 */ /* 0x0001e2000c101924 */
[----:B------:R-:W-:Y:S02]  /*4470*/  F2FP.TF32.F32.PACK_B R49, R49 ;  /* 0x00000031ff31723e */ /* 0x000fe400024050ff */
[C---:B------:R-:W-:Y:S01]  /*4480*/  ISETP.GT.AND P0, PT, R22.reuse, 0x39, PT ;  /* 0x000000391600780c */ /* 0x040fe20003f04270 */
[----:B------:R-:W-:Y:S01]  /*4490*/  @P3 STG.E desc[UR36][R6.64+0x84], R43 ;  /* 0x0000842b06003986 */ /* 0x000fe2000c101924 */
[----:B------:R-:W-:-:S02]  /*44a0*/  ISETP.GT.AND P3, PT, R22, 0x30, PT ;  /* 0x000000301600780c */ /* 0x000fc40003f64270 */
[----:B------:R-:W-:Y:S01]  /*44b0*/  F2FP.TF32.F32.PACK_B R51, R51 ;  /* 0x00000033ff33723e */ /* 0x000fe200024050ff */
[----:B------:R1:W-:Y:S01]  /*44c0*/  @P2 STG.E desc[UR36][R4.64+0xa0], R9 ;  /* 0x0000a00904002986 */ /* 0x0003e2000c101924 */
[----:B------:R-:W-:Y:S02]  /*44d0*/  ISETP.GT.AND P2, PT, R22, 0x31, PT ;  /* 0x000000311600780c */ /* 0x000fe40003f44270 */
[----:B------:R-:W-:Y:S01]  /*44e0*/  F2FP.TF32.F32.PACK_B R13, R13 ;  /* 0x0000000dff0d723e */ /* 0x000fe200024050ff */
[----:B------:R-:W-:Y:S01]  /*44f0*/  @P1 STG.E desc[UR36][R4.64+0xa4], R45 ;  /* 0x0000a42d04001986 */ /* 0x000fe2000c101924 */
[----:B0-----:R-:W-:Y:S01]  /*4500*/  FMUL R3, R48, R56 ;  /* 0x0000003830037220 */ /* 0x001fe20000400000 */
[----:B------:R-:W-:Y:S02]  /*4510*/  ISETP.GT.AND P1, PT, R22, 0x38, PT ;  /* 0x000000381600780c */ /* 0x000fe40003f24270 */
[----:B------:R0:W-:Y:S01]  /*4520*/  @P4 STG.E desc[UR36][R6.64+0xa0], R11 ;  /* 0x0000a00b06004986 */ /* 0x0001e2000c101924 */
[----:B------:R-:W-:-:S02]  /*4530*/  ISETP.GT.AND P4, PT, R0, RZ, P3 ;  /* 0x000000ff0000720c */ /* 0x000fc40001f84270 */
[----:B------:R-:W-:Y:S01]  /*4540*/  F2FP.TF32.F32.PACK_B R3, R3 ;  /* 0x00000003ff03723e */ /* 0x000fe200024050ff */
[----:B------:R-:W-:Y:S01]  /*4550*/  @P5 STG.E desc[UR36][R6.64+0xa4], R47 ;  /* 0x0000a42f06005986 */ /* 0x000fe2000c101924 */
[----:B------:R-:W-:Y:S01]  /*4560*/  ISETP.GT.AND P5, PT, R0, RZ, P2 ;  /* 0x000000ff0000720c */ /* 0x000fe200017a4270 */
[-C--:B-1----:R-:W-:Y:S01]  /*4570*/  FMUL R9, R50, R56.reuse ;  /* 0x0000003832097220 */ /* 0x082fe20000400000 */
[C---:B------:R-:W-:Y:S02]  /*4580*/  ISETP.GT.AND P3, PT, R0.reuse, 0x8, P3 ;  /* 0x000000080000780c */ /* 0x040fe40001f64270 */
[----:B------:R-:W-:Y:S02]  /*4590*/  ISETP.GT.AND P2, PT, R0, 0x8, P2 ;  /* 0x000000080000780c */ /* 0x000fe40001744270 */
[----:B------:R-:W-:Y:S01]  /*45a0*/  F2FP.TF32.F32.PACK_B R9, R9 ;  /* 0x00000009ff09723e */ /* 0x000fe200024050ff */
[----:B0-----:R-:W-:Y:S01]  /*45b0*/  FMUL R11, R54, R56 ;  /* 0x00000038360b7220 */ /* 0x001fe20000400000 */
[----:B------:R-:W-:Y:S01]  /*45c0*/  F2FP.TF32.F32.PACK_B R53, R53 ;  /* 0x00000035ff35723e */ /* 0x000fe200024050ff */
[----:B------:R-:W-:Y:S01]  /*45d0*/  @P4 STG.E desc[UR36][R4.64+0xc0], R3 ;  /* 0x0000c00304004986 */ /* 0x000fe2000c101924 */
[----:B------:R-:W-:-:S02]  /*45e0*/  ISETP.GT.AND P4, PT, R0, RZ, P1 ;  /* 0x000000ff0000720c */ /* 0x000fc40000f84270 */
[C---:B------:R-:W-:Y:S01]  /*45f0*/  ISETP.GT.AND P1, PT, R0.reuse, 0x8, P1 ;  /* 0x000000080000780c */ /* 0x040fe20000f24270 */
[----:B------:R-:W-:Y:S01]  /*4600*/  @P5 STG.E desc[UR36][R4.64+0xc4], R49 ;  /* 0x0000c43104005986 */ /* 0x000fe2000c101924 */
[C---:B------:R-:W-:Y:S02]  /*4610*/  ISETP.GT.AND P5, PT, R0.reuse, RZ, P0 ;  /* 0x000000ff0000720c */ /* 0x040fe400007a4270 */
[----:B------:R-:W-:Y:S01]  /*4620*/  ISETP.GT.AND P0, PT, R0, 0x8, P0 ;  /* 0x000000080000780c */ /* 0x000fe20000704270 */
[----:B------:R-:W-:Y:S01]  /*4630*/  @P3 STG.E desc[UR36][R6.64+0xc0], R9 ;  /* 0x0000c00906003986 */ /* 0x000fe2000c101924 */
[----:B------:R-:W-:Y:S02]  /*4640*/  F2FP.TF32.F32.PACK_B R11, R11 ;  /* 0x0000000bff0b723e */ /* 0x000fe400024050ff */
[----:B------:R-:W-:Y:S01]  /*4650*/  F2FP.TF32.F32.PACK_B R55, R55 ;  /* 0x00000037ff37723e */ /* 0x000fe200024050ff */
[----:B------:R-:W-:Y:S04]  /*4660*/  @P2 STG.E desc[UR36][R6.64+0xc4], R51 ;  /* 0x0000c43306002986 */ /* 0x000fe8000c101924 */
[----:B------:R-:W-:Y:S04]  /*4670*/  @P4 STG.E desc[UR36][R4.64+0xe0], R13 ;  /* 0x0000e00d04004986 */ /* 0x000fe8000c101924 */
[----:B------:R0:W-:Y:S02]  /*4680*/  @P5 STG.E desc[UR36][R4.64+0xe4], R53 ;  /* 0x0000e43504005986 */ /* 0x0001e4000c101924 */
[----:B0-----:R-:W-:-:S02]  /*4690*/  @P1 IMAD.MOV.U32 R4, RZ, RZ, R6 ;  /* 0x000000ffff041224 */ /* 0x001fc400078e0006 */
[----:B------:R-:W-:-:S05]  /*46a0*/  @P1 IMAD.MOV.U32 R5, RZ, RZ, R7 ;  /* 0x000000ffff051224 */ /* 0x000fca00078e0007 */
[----:B------:R0:W-:Y:S04]  /*46b0*/  @P1 STG.E desc[UR36][R4.64+0xe0], R11 ;  /* 0x0000e00b04001986 */ /* 0x0001e8000c101924 */
[----:B------:R0:W-:Y:S02]  /*46c0*/  @P0 STG.E desc[UR36][R6.64+0xe4], R55 ;  /* 0x0000e43706000986 */ /* 0x0001e4000c101924 */
.L_x_94:
[----:B------:R-:W-:Y:S05]  /*46d0*/  BSYNC B0 ;  /* 0x0000000000007941 */ /* 0x000fea0003800000 */
.L_x_32:
[----:B0-----:R-:W3:Y:S01]  /*46e0*/  LDL.64 R4, [R1] ;  /* 0x0000000001047983 */ /* 0x001ee20000100a00 */
[----:B------:R-:W-:Y:S01]  /*46f0*/  ULDC.64 UR4, c[0x0][0x650] ;  /* 0x0001940000047ab9 */ /* 0x000fe20000000a00 */
[----:B------:R-:W-:Y:S02]  /*4700*/  IMAD.U32 R0, RZ, RZ, UR44 ;  /* 0x0000002cff007e24 */ /* 0x000fe4000f8e00ff */
[----:B------:R-:W-:Y:S02]  /*4710*/  IMAD.MOV.U32 R22, RZ, RZ, -0x1 ;  /* 0xffffffffff167424 */ /* 0x000fe400078e00ff */
[----:B------:R0:W-:Y:S01]  /*4720*/  SYNCS.ARRIVE.TRANS64.A1T0 RZ, [R0+UR48], RZ ;  /* 0x000000ff00ff79a7 */ /* 0x0001e20008100030 */
[----:B-----5:R-:W-:Y:S02]  /*4730*/  IMAD.MOV.U32 R18, RZ, RZ, -0x1 ;  /* 0xffffffffff127424 */ /* 0x020fe400078e00ff */
[----:B--2---:R-:W-:Y:S01]  /*4740*/  IMAD.MOV.U32 R19, RZ, RZ, -0x1 ;  /* 0xffffffffff137424 */ /* 0x004fe200078e00ff */
[----:B0-----:R-:W-:-:S02]  /*4750*/  PRMT R0, RZ, 0x7610, R0 ;  /* 0x00007610ff007816 */ /* 0x001fc40000000000 */
[----:B---3--:R-:W-:-:S05]  /*4760*/  LEA R16, P0, R4, R16, 0x1 ;  /* 0x0000001004107211 */ /* 0x008fca00078008ff */
[----:B------:R-:W-:Y:S01]  /*4770*/  IMAD.X R17, R66, 0x1, R17, P0 ;  /* 0x0000000142117824 */ /* 0x000fe200000e0611 */
[----:B------:R-:W-:-:S04]  /*4780*/  ISETP.GE.U32.AND P0, PT, R16, UR4, PT ;  /* 0x0000000410007c0c */ /* 0x000fc8000bf06070 */
[----:B------:R-:W-:-:S13]  /*4790*/  ISETP.GE.U32.AND.EX P0, PT, R17, UR5, PT, P0 ;  /* 0x0000000511007c0c */ /* 0x000fda000bf06100 */
[----:B------:R-:W-:Y:S05]  /*47a0*/  @P0 BRA `(.L_x_95) ;  /* 0x00000004004c0947 */ /* 0x000fea0003800000 */
[----:B----4-:R-:W0:Y:S01]  /*47b0*/  LDC.64 R10, c[0x0][0x628] ;  /* 0x00018a00ff0a7b82 */ /* 0x010e220000000a00 */
[----:B------:R-:W2:Y:S01]  /*47c0*/  S2R R12, SR_CTAID.X ;  /* 0x00000000000c7919 */ /* 0x000ea20000002500 */
[----:B-1----:R-:W-:Y:S02]  /*47d0*/  IMAD.MOV.U32 R8, RZ, RZ, R16 ;  /* 0x000000ffff087224 */ /* 0x002fe400078e0010 */
[----:B------:R-:W-:Y:S01]  /*47e0*/  IMAD.MOV.U32 R9, RZ, RZ, R17 ;  /* 0x000000ffff097224 */ /* 0x000fe200078e0011 */
[----:B------:R-:W1:Y:S03]  /*47f0*/  S2R R18, SR_CTAID.Y ;  /* 0x0000000000127919 */ /* 0x000e660000002600 */
[----:B------:R-:W3:Y:S08]  /*4800*/  LDC R0, c[0x0][0x630] ;  /* 0x00018c00ff007b82 */ /* 0x000ef00000000800 */
[----:B------:R-:W4:Y:S01]  /*4810*/  LDC.64 R14, c[0x0][0x620] ;  /* 0x00018800ff0e7b82 */ /* 0x000f220000000a00 */
[----:B0-----:R-:W-:-:S04]  /*4820*/  ISETP.NE.U32.AND P0, PT, R10, RZ, PT ;  /* 0x000000ff0a00720c */ /* 0x001fc80003f05070 */
[----:B------:R-:W-:-:S13]  /*4830*/  ISETP.NE.AND.EX P0, PT, R11, RZ, PT, P0 ;  /* 0x000000ff0b00720c */ /* 0x000fda0003f05300 */
[----:B-1234-:R-:W-:Y:S05]  /*4840*/  @!P0 BRA `(.L_x_96) ;  /* 0x0000000000288947 */ /* 0x01efea0003800000 */
[----:B------:R-:W0:Y:S02]  /*4850*/  LDC R3, c[0x0][0x634] ;  /* 0x00018d00ff037b82 */ /* 0x000e240000000800 */
[----:B0-----:R-:W-:-:S05]  /*4860*/  IADD3 R3, P0, R16, R3, RZ ;  /* 0x0000000310037210 */ /* 0x001fca0007f1e0ff */
        /* <DEDUP_REMOVED lines=8> */
.L_x_96:
[-CC-:B------:R-:W-:Y:S01]  /*48f0*/  SHF.R.U64 R19, R8, R0.reuse, R9.reuse ;  /* 0x0000000008137219 */ /* 0x180fe20000001209 */
[----:B------:R-:W0:Y:S01]  /*4900*/  LDC.64 R24, c[0x0][0x640] ;  /* 0x00019000ff187b82 */ /* 0x000e220000000a00 */
[----:B------:R-:W-:Y:S01]  /*4910*/  SHF.R.U32.HI R0, RZ, R0, R9 ;  /* 0x00000000ff007219 */ /* 0x000fe20000011609 */
[----:B------:R-:W-:Y:S01]  /*4920*/  ULDC UR4, c[0x0][0x150] ;  /* 0x0000540000047ab9 */ /* 0x000fe20000000800 */
[----:B------:R-:W-:Y:S02]  /*4930*/  IADD3 R3, P0, RZ, -R19, RZ ;  /* 0x80000013ff037210 */ /* 0x000fe40007f1e0ff */
[----:B------:R-:W-:-:S03]  /*4940*/  I2FP.F32.U32 R7, R12 ;  /* 0x0000000c00077245 */ /* 0x000fc60000201000 */
[----:B------:R-:W1:Y:S01]  /*4950*/  LDC R6, c[0x0][0x618] ;  /* 0x00018600ff067b82 */ /* 0x000e620000000800 */
[----:B------:R-:W-:Y:S02]  /*4960*/  IMAD.X R5, RZ, RZ, ~R0, P0 ;  /* 0x000000ffff057224 */ /* 0x000fe400000e0e00 */
[----:B------:R-:W-:Y:S01]  /*4970*/  FMUL R7, R7, UR4 ;  /* 0x0000000407077c20 */ /* 0x000fe20008400000 */
[----:B------:R-:W-:Y:S01]  /*4980*/  ULDC UR4, c[0x0][0x154] ;  /* 0x0000550000047ab9 */ /* 0x000fe20000000800 */
[-C--:B------:R-:W-:Y:S02]  /*4990*/  IMAD R0, R5, R14.reuse, RZ ;  /* 0x0000000e05007224 */ /* 0x080fe400078e02ff */
[C---:B------:R-:W-:Y:S01]  /*49a0*/  IMAD.WIDE.U32 R4, R3.reuse, R14, R16 ;  /* 0x0000000e03047225 */ /* 0x040fe200078e0010 */
[----:B------:R-:W2:Y:S01]  /*49b0*/  LDC R8, c[0x0][0x608] ;  /* 0x00018200ff087b82 */ /* 0x000ea20000000800 */
[----:B------:R-:W3:Y:S02]  /*49c0*/  F2I.U32.TRUNC.NTZ R7, R7 ;  /* 0x0000000700077305 */ /* 0x000ee4000020f000 */
[----:B------:R-:W-:Y:S01]  /*49d0*/  IMAD R3, R3, R15, R0 ;  /* 0x0000000f03037224 */ /* 0x000fe200078e0200 */
[----:B------:R-:W-:-:S03]  /*49e0*/  I2FP.F32.U32 R0, R18 ;  /* 0x0000001200007245 */ /* 0x000fc60000201000 */
[----:B------:R-:W-:Y:S01]  /*49f0*/  IMAD.IADD R3, R5, 0x1, R3 ;  /* 0x0000000105037824 */ /* 0x000fe200078e0203 */
[----:B------:R-:W4:Y:S01]  /*4a00*/  LDC R11, c[0x0][0x658] ;  /* 0x00019600ff0b7b82 */ /* 0x000f220000000800 */
[----:B0-----:R-:W-:-:S04]  /*4a10*/  ISETP.NE.U32.AND P0, PT, R24, RZ, PT ;  /* 0x000000ff1800720c */ /* 0x001fc80003f05070 */
[----:B------:R-:W-:-:S03]  /*4a20*/  ISETP.NE.AND.EX P0, PT, R25, RZ, PT, P0 ;  /* 0x000000ff1900720c */ /* 0x000fc60003f05300 */
[----:B------:R-:W0:Y:S01]  /*4a30*/  LDC R9, c[0x0][0x144] ;  /* 0x00005100ff097b82 */ /* 0x000e220000000800 */
[-C--:B-1----:R-:W-:Y:S01]  /*4a40*/  SHF.R.U64 R10, R4, R6.reuse, R3 ;  /* 0x00000006040a7219 */ /* 0x082fe20000001203 */
[----:B---3--:R-:W-:Y:S01]  /*4a50*/  IMAD.MOV R7, RZ, RZ, -R7 ;  /* 0x000000ffff077224 */ /* 0x008fe200078e0a07 */
[----:B------:R-:W-:Y:S01]  /*4a60*/  SHF.R.U32.HI R3, RZ, R6, R3 ;  /* 0x00000006ff037219 */ /* 0x000fe20000011603 */
[----:B------:R-:W-:-:S04]  /*4a70*/  FMUL R6, R0, UR4 ;  /* 0x0000000400067c20 */ /* 0x000fc80008400000 */
[----:B------:R-:W1:Y:S01]  /*4a80*/  LDC R21, c[0x0][0x148] ;  /* 0x00005200ff157b82 */ /* 0x000e620000000800 */
[----:B------:R3:W0:Y:S01]  /*4a90*/  F2I.U32.TRUNC.NTZ R14, R6 ;  /* 0x00000006000e7305 */ /* 0x000622000020f000 */
[-CC-:B--2---:R-:W-:Y:S02]  /*4aa0*/  SHF.R.U64 R13, R10, R8.reuse, R3.reuse ;  /* 0x000000080a0d7219 */ /* 0x184fe40000001203 */
[----:B------:R-:W-:-:S04]  /*4ab0*/  SHF.R.U32.HI R0, RZ, R8, R3 ;  /* 0x00000008ff007219 */ /* 0x000fc80000011603 */
[----:B------:R-:W2:Y:S01]  /*4ac0*/  LDC R20, c[0x0][0x648] ;  /* 0x00019200ff147b82 */ /* 0x000ea20000000800 */
[-CC-:B----4-:R-:W-:Y:S02]  /*4ad0*/  SHF.R.U64 R15, R13, R11.reuse, R0.reuse ;  /* 0x0000000b0d0f7219 */ /* 0x190fe40000001200 */
[----:B------:R-:W-:-:S03]  /*4ae0*/  SHF.R.U32.HI R5, RZ, R11, R0 ;  /* 0x0000000bff057219 */ /* 0x000fc60000011600 */
[----:B------:R-:W-:Y:S02]  /*4af0*/  IMAD.MOV.U32 R4, RZ, RZ, R15 ;  /* 0x000000ffff047224 */ /* 0x000fe400078e000f */
[----:B------:R-:W4:Y:S01]  /*4b00*/  LDC R26, c[0x0][0x638] ;  /* 0x00018e00ff1a7b82 */ /* 0x000f220000000800 */
[----:B0-----:R-:W-:-:S07]  /*4b10*/  IMAD R22, R9, R7, R12 ;  /* 0x0000000709167224 */ /* 0x001fce00078e020c */
[----:B------:R-:W0:Y:S08]  /*4b20*/  LDC R27, c[0x0][0x610] ;  /* 0x00018400ff1b7b82 */ /* 0x000e300000000800 */
[----:B------:R-:W0:Y:S01]  /*4b30*/  LDC R28, c[0x0][0x600] ;  /* 0x00018000ff1c7b82 */ /* 0x000e220000000800 */
[----:B-123--:R-:W-:Y:S05]  /*4b40*/  @!P0 BRA `(.L_x_97) ;  /* 0x0000000000288947 */ /* 0x00efea0003800000 */
[----:B------:R-:W1:Y:S02]  /*4b50*/  LDC R0, c[0x0][0x64c] ;  /* 0x00019300ff007b82 */ /* 0x000e640000000800 */
[----:B-1----:R-:W-:-:S05]  /*4b60*/  IADD3 R3, P0, R15, R0, RZ ;  /* 0x000000000f037210 */ /* 0x002fca0007f1e0ff */
        /* <DEDUP_REMOVED lines=8> */
.L_x_97:
[----:B------:R-:W-:Y:S01]  /*4bf0*/  ISETP.NE.AND P0, PT, R2, 0x1, PT ;  /* 0x000000010200780c */ /* 0x000fe20003f05270 */
[----:B------:R-:W-:Y:S01]  /*4c00*/  IMAD.MOV R14, RZ, RZ, -R14 ;  /* 0x000000ffff0e7224 */ /* 0x000fe200078e0a0e */
[----:B------:R-:W-:Y:S02]  /*4c10*/  SHF.R.U64 R0, R4, R20, R5 ;  /* 0x0000001404007219 */ /* 0x000fe40000001205 */
[----:B------:R-:W-:Y:S02]  /*4c20*/  LOP3.LUT R3, R13, R68, RZ, 0xc0, !PT ;  /* 0x000000440d037212 */ /* 0x000fe400078ec0ff */
[----:B------:R-:W-:Y:S01]  /*4c30*/  LOP3.LUT R5, R10, R67, RZ, 0xc0, !PT ;  /* 0x000000430a057212 */ /* 0x000fe200078ec0ff */
[----:B------:R-:W-:Y:S02]  /*4c40*/  IMAD.MOV R4, RZ, RZ, -R0 ;  /* 0x000000ffff047224 */ /* 0x000fe400078e0a00 */
[----:B------:R-:W-:Y:S02]  /*4c50*/  IMAD R3, R64, R0, R3 ;  /* 0x0000000040037224 */ /* 0x000fe400078e0203 */
[----:B----4-:R-:W-:-:S02]  /*4c60*/  IMAD R0, R4, R26, R15 ;  /* 0x0000001a04007224 */ /* 0x010fc400078e020f */
[----:B------:R-:W-:Y:S02]  /*4c70*/  @P0 IMAD R22, R21, R14, R18 ;  /* 0x0000000e15160224 */ /* 0x000fe400078e0212 */
[----:B------:R-:W-:Y:S02]  /*4c80*/  IMAD.MOV.U32 R4, RZ, RZ, 0x1 ;  /* 0x00000001ff047424 */ /* 0x000fe400078e00ff */
[----:B0-----:R-:W-:Y:S02]  /*4c90*/  IMAD R22, R3, R27, R22 ;  /* 0x0000001b03167224 */ /* 0x001fe400078e0216 */
[----:B------:R-:W-:Y:S01]  /*4ca0*/  IMAD R3, R0, R28, R5 ;  /* 0x0000001c00037224 */ /* 0x000fe200078e0205 */
[----:B------:R-:W-:-:S04]  /*4cb0*/  PRMT R0, R4, 0x7610, R0 ;  /* 0x0000761004007816 */ /* 0x000fc80000000000 */
[----:B------:R-:W-:Y:S02]  /*4cc0*/  SEL R18, R3, R22, !P0 ;  /* 0x0000001603127207 */ /* 0x000fe40004000000 */
[----:B------:R-:W-:-:S07]  /*4cd0*/  SEL R22, R22, R3, !P0 ;  /* 0x0000000316167207 */ /* 0x000fce0004000000 */
.L_x_95:
[----:B------:R-:W-:Y:S01]  /*4ce0*/  UIMAD.WIDE.U32 UR4, UR38, 0x24924925, URZ ;  /* 0x24924925260478a5 */ /* 0x000fe2000f8e003f */
[----:B------:R-:W-:Y:S02]  /*4cf0*/  LOP3.LUT P0, RZ, R0, 0xff, RZ, 0xc0, !PT ;  /* 0x000000ff00ff7812 */ /* 0x000fe4000780c0ff */
[----:B------:R-:W-:Y:S01]  /*4d00*/  LOP3.LUT R73, R73, 0x1, RZ, 0x3c, !PT ;  /* 0x0000000149497812 */ /* 0x000fe200078e3cff */
[----:B------:R-:W-:-:S04]  /*4d10*/  UIADD3 UR4, UR38, -UR5, URZ ;  /* 0x8000000526047290 */ /* 0x000fc8000fffe03f */
[----:B------:R-:W-:-:S04]  /*4d20*/  ULEA.HI UR4, UR4, UR5, URZ, 0x1f ;  /* 0x0000000504047291 */ /* 0x000fc8000f8ff83f */
[----:B------:R-:W-:-:S04]  /*4d30*/  USHF.R.U32.HI UR4, URZ, 0x2, UR4 ;  /* 0x000000023f047899 */ /* 0x000fc80008011604 */
[----:B------:R-:W-:Y:S01]  /*4d40*/  UIMAD UR38, UR4, -0x7, UR38 ;  /* 0xfffffff9042678a4 */ /* 0x000fe2000f8e0226 */
[----:B------:R-:W-:Y:S11]  /*4d50*/  @P0 BRA `(.L_x_98) ;  /* 0xffffffc800300947 */ /* 0x000ff6000383ffff */
[----:B------:R-:W-:Y:S05]  /*4d60*/  EXIT ;  /* 0x000000000000794d */ /* 0x000fea0003800000 */
.L_x_13:
[----:B------:R-:W-:-:S08]  /*4d70*/  ISETP.NE.AND P0, PT, R14, RZ, PT ;  /* 0x000000ff0e00720c */ /* 0x000fd00003f05270 */
[----:B0-----:R-:W0:-:S00]  /*4d80*/  USETMAXREG.DEALLOC.CTAPOOL 0x28 ;  /* 0x00000028000079c8 */ /* 0x001e0000080e0500 */
[----:B------:R-:W-:Y:S05]  /*4d90*/  @P0 EXIT ;  /* 0x000000000000094d */ /* 0x000fea0003800000 */
[----:B0-----:R-:W-:Y:S01]  /*4da0*/  LOP3.LUT P0, RZ, R3, 0xff, RZ, 0xc0, !PT ;  /* 0x000000ff03ff7812 */ /* 0x001fe2000780c0ff */
[----:B------:R-:W-:Y:S02]  /*4db0*/  IMAD.MOV.U32 R3, RZ, RZ, 0x1 ;  /* 0x00000001ff037424 */ /* 0x000fe400078e00ff */
[----:B------:R-:W-:-:S10]  /*4dc0*/  IMAD.MOV.U32 R8, RZ, RZ, RZ ;  /* 0x000000ffff087224 */ /* 0x000fd400078e00ff */
[----:B------:R-:W-:Y:S05]  /*4dd0*/  @!P0 BRA `(.L_x_99) ;  /* 0x0000000c003c8947 */ /* 0x000fea0003800000 */
[----:B------:R-:W-:Y:S01]  /*4de0*/  LOP3.LUT P0, RZ, R4, 0x1f, RZ, 0xc0, !PT ;  /* 0x0000001f04ff7812 */ /* 0x000fe2000780c0ff */
[----:B------:R-:W-:Y:S01]  /*4df0*/  ULDC UR5, c[0x0][0x658] ;  /* 0x0001960000057ab9 */ /* 0x000fe20000000800 */
[----:B------:R-:W-:Y:S01]  /*4e00*/  UMOV UR6, 0xffffffff ;  /* 0xffffffff00067882 */ /* 0x000fe20000000000 */
[----:B------:R-:W-:Y:S01]  /*4e10*/  BSSY B0, `(.L_x_99) ;  /* 0x00000cb000007945 */ /* 0x000fe20003800000 */
[----:B------:R-:W-:Y:S01]  /*4e20*/  USHF.L.U32 UR6, UR6, UR5, URZ ;  /* 0x0000000506067299 */ /* 0x000fe2000800063f */
[C---:B------:R-:W-:Y:S01]  /*4e30*/  ISETP.NE.AND P2, PT, R5.reuse, RZ, PT ;  /* 0x000000ff0500720c */ /* 0x040fe20003f45270 */
[----:B------:R-:W-:Y:S01]  /*4e40*/  UMOV UR7, 0x1 ;  /* 0x0000000100077882 */ /* 0x000fe20000000000 */
[----:B------:R-:W-:Y:S01]  /*4e50*/  ISETP.NE.OR P0, PT, R5, RZ, !P0 ;  /* 0x000000ff0500720c */ /* 0x000fe20004705670 */
[----:B------:R-:W-:Y:S01]  /*4e60*/  IMAD.MOV.U32 R10, RZ, RZ, 0x1 ;  /* 0x00000001ff0a7424 */ /* 0x000fe200078e00ff */
[----:B------:R-:W-:Y:S01]  /*4e70*/  LOP3.LUT R9, R23, 0x2, RZ, 0xfc, !PT ;  /* 0x0000000217097812 */ /* 0x000fe200078efcff */
[----:B------:R-:W-:Y:S01]  /*4e80*/  IMAD.MOV.U32 R3, RZ, RZ, 0x1 ;  /* 0x00000001ff037424 */ /* 0x000fe200078e00ff */
[----:B------:R-:W-:Y:S01]  /*4e90*/  ULDC UR4, c[0x0][0x600] ;  /* 0x0001800000047ab9 */ /* 0x000fe20000000800 */
[----:B------:R-:W-:Y:S01]  /*4ea0*/  IMAD.MOV.U32 R8, RZ, RZ, RZ ;  /* 0x000000ffff087224 */ /* 0x000fe200078e00ff */
[----:B------:R-:W-:-:S02]  /*4eb0*/  USHF.L.U32 UR13, UR7, UR5, URZ ;  /* 0x00000005070d7299 */ /* 0x000fc4000800063f */
[----:B------:R-:W-:Y:S02]  /*4ec0*/  UIADD3 UR21, UR40, 0x1, URZ ;  /* 0x0000000128157890 */ /* 0x000fe4000fffe03f */
[----:B------:R-:W-:Y:S02]  /*4ed0*/  UIADD3 UR4, UR4, -0x1, URZ ;  /* 0xffffffff04047890 */ /* 0x000fe4000fffe03f */
[----:B------:R-:W-:Y:S01]  /*4ee0*/  ULOP3.LUT UR5, URZ, UR6, URZ, 0x33, !UPT ;  /* 0x000000063f057292 */ /* 0x000fe2000f8e333f */
[----:B------:R-:W-:-:S11]  /*4ef0*/  ULDC.64 UR22, c[0x0][0x198] ;  /* 0x0000660000167ab9 */ /* 0x000fd60000000a00 */
.L_x_111:
[----:B------:R-:W-:-:S03]  /*4f00*/  UMOV UR6, 0xffffffff ;  /* 0xffffffff00067882 */ /* 0x000fc60000000000 */
[----:B------:R-:W-:Y:S05]  /*4f10*/  BRA.DIV UR6, `(.L_x_100) ;  /* 0x0000001206747947 */ /* 0x000fea000b800000 */
[----:B------:R-:W-:-:S13]  /*4f20*/  ELECT P6, URZ, PT ;  /* 0x00000000003f782f */ /* 0x000fda00038c0000 */
.L_x_127:
[----:B------:R-:W0:Y:S01]  /*4f30*/  LDC R4, c[0x0][0x28c] ;  /* 0x0000a300ff047b82 */ /* 0x000e220000000800 */
[----:B------:R-:W-:Y:S01]  /*4f40*/  BSSY B1, `(.L_x_101) ;  /* 0x0000041000017945 */ /* 0x000fe20003800000 */
[----:B0-----:R-:W-:-:S13]  /*4f50*/  ISETP.LT.OR P6, PT, R4, 0x1, !P6 ;  /* 0x000000010400780c */ /* 0x001fda00077c1670 */
[----:B------:R-:W-:Y:S05]  /*4f60*/  @P6 BRA `(.L_x_102) ;  /* 0x0000000000f86947 */ /* 0x000fea0003800000 */
[----:B------:R-:W-:Y:S02]  /*4f70*/  IMAD.SHL.U32 R22, R22, 0x40, RZ ;  /* 0x0000004016167824 */ /* 0x000fe400078e00ff */
[----:B------:R-:W-:Y:S02]  /*4f80*/  IMAD.SHL.U32 R18, R18, 0x40, RZ ;  /* 0x0000004012127824 */ /* 0x000fe400078e00ff */
[----:B------:R-:W-:Y:S02]  /*4f90*/  IMAD.MOV.U32 R13, RZ, RZ, RZ ;  /* 0x000000ffff0d7224 */ /* 0x000fe400078e00ff */
[----:B------:R-:W-:Y:S02]  /*4fa0*/  IMAD.U32 R14, RZ, RZ, UR21 ;  /* 0x00000015ff0e7e24 */ /* 0x000fe4000f8e00ff */
[----:B------:R-:W-:Y:S02]  /*4fb0*/  IMAD.MOV.U32 R4, RZ, RZ, R3 ;  /* 0x000000ffff047224 */ /* 0x000fe400078e0003 */
[----:B------:R-:W-:-:S07]  /*4fc0*/  IMAD.MOV.U32 R5, RZ, RZ, R8 ;  /* 0x000000ffff057224 */ /* 0x000fce00078e0008 */
.L_x_106:
[----:B------:R-:W0:Y:S01]  /*4fd0*/  S2R R7, SR_CgaCtaId ;  /* 0x0000000000077919 */ /* 0x000e220000008800 */
[----:B------:R-:W-:-:S04]  /*4fe0*/  MOV R6, 0x400 ;  /* 0x0000040000067802 */ /* 0x000fc80000000f00 */
[----:B0-----:R-:W-:Y:S02]  /*4ff0*/  LEA R12, R7, R6, 0x18 ;  /* 0x00000006070c7211 */ /* 0x001fe400078ec0ff */
[----:B------:R-:W-:Y:S01]  /*5000*/  SHF.L.U32 R6, R4, 0x1f, RZ ;  /* 0x0000001f04067819 */ /* 0x000fe200000006ff */
[----:B------:R-:W0:Y:S02]  /*5010*/  @!P2 LDC R7, c[0x0][0x500] ;  /* 0x00014000ff07ab82 */ /* 0x000e240000000800 */
[----:B------:R-:W-:-:S04]  /*5020*/  IMAD R11, R5, 0x8, R12 ;  /* 0x00000008050b7824 */ /* 0x000fc800078e020c */
[----:B------:R-:W1:Y:S02]  /*5030*/  SYNCS.PHASECHK.TRANS64.TRYWAIT P1, [R11+URZ+0x38], R6 ;  /* 0x000038060b0075a7 */ /* 0x000e64000802017f */
[----:B-1----:R-:W-:Y:S05]  /*5040*/  @!P1 BRA `(.L_x_103) ;  /* 0x0000001000489947 */ /* 0x002fea0003800000 */
.L_x_128:
[----:B-1----:R-:W-:Y:S01]  /*5050*/  PRMT R6, R9, 0x9910, RZ ;  /* 0x0000991009067816 */ /* 0x002fe200000000ff */
[----:B0-----:R0:W-:Y:S03]  /*5060*/  @!P2 SYNCS.ARRIVE.TRANS64 RZ, [R11+URZ], R7 ;  /* 0x000000070bffa9a7 */ /* 0x0011e6000800003f */
[----:B------:R-:W-:-:S13]  /*5070*/  ISETP.NE.AND P1, PT, R6, 0x2, PT ;  /* 0x000000020600780c */ /* 0x000fda0003f25270 */
[----:B0-----:R-:W-:Y:S05]  /*5080*/  @P1 BRA `(.L_x_104) ;  /* 0x0000000000041947 */ /* 0x001fea0003800000 */
[----:B------:R-:W-:Y:S01]  /*5090*/  BPT.TRAP 0x1 ;  /* 0x000000040000795c */ /* 0x000fe20000300000 */
.L_x_104:
[----:B------:R-:W-:Y:S05]  /*50a0*/  @P0 BRA `(.L_x_105) ;  /* 0x0000000000040947 */ /* 0x000fea0003800000 */
[----:B------:R-:W-:Y:S01]  /*50b0*/  BPT.TRAP 0x1 ;  /* 0x000000040000795c */ /* 0x000fe20000300000 */
.L_x_105:
[----:B------:R-:W-:Y:S01]  /*50c0*/  IMAD R12, R5, 0x4000, R12 ;  /* 0x00004000050c7824 */ /* 0x000fe200078e020c */
[----:B------:R-:W-:Y:S01]  /*50d0*/  R2UR UR34, R13 ;  /* 0x000000000d2272ca */ /* 0x000fe200000e0000 */
[----:B------:R-:W-:Y:S01]  /*50e0*/  VIADD R14, R14, 0xffffffff ;  /* 0xffffffff0e0e7836 */ /* 0x000fe20000000000 */
[----:B------:R-:W-:Y:S01]  /*50f0*/  R2UR UR33, R11 ;  /* 0x000000000b2172ca */ /* 0x000fe200000e0000 */
[----:B------:R-:W-:Y:S01]  /*5100*/  UIADD3 UR6, UP0, UR22, 0xf0, URZ ;  /* 0x000000f016067890 */ /* 0x000fe2000ff1e03f */
[----:B------:R-:W-:Y:S01]  /*5110*/  R2UR UR8, R12 ;  /* 0x000000000c0872ca */ /* 0x000fe200000e0000 */
[----:B------:R-:W-:Y:S01]  /*5120*/  UIADD3 UR30, UP1, UR22, 0x1f0, URZ ;  /* 0x000001f0161e7890 */ /* 0x000fe2000ff3e03f */
[----:B------:R-:W-:Y:S01]  /*5130*/  R2UR UR35, R22 ;  /* 0x00000000162372ca */ /* 0x000fe200000e0000 */
[----:B------:R-:W-:Y:S01]  /*5140*/  UIADD3.X UR7, URZ, UR23, URZ, UP0, !UPT ;  /* 0x000000173f077290 */ /* 0x000fe200087fe43f */
[----:B------:R-:W-:Y:S01]  /*5150*/  R2UR UR36, R19 ;  /* 0x00000000132472ca */ /* 0x000fe200000e0000 */
[----:B------:R-:W-:Y:S01]  /*5160*/  UIADD3.X UR31, URZ, UR23, URZ, UP1, !UPT ;  /* 0x000000173f1f7290 */ /* 0x000fe20008ffe43f */
[----:B------:R-:W-:Y:S01]  /*5170*/  R2UR UR19, R18 ;  /* 0x00000000121372ca */ /* 0x000fe200000e0000 */
[----:B------:R-:W-:Y:S01]  /*5180*/  VIADD R5, R5, 0x1 ;  /* 0x0000000105057836 */ /* 0x000fe20000000000 */
[----:B------:R-:W-:Y:S01]  /*5190*/  ISETP.GT.AND P3, PT, R14, 0x1, PT ;  /* 0x000000010e00780c */ /* 0x000fe20003f64270 */
[----:B------:R-:W-:Y:S01]  /*51a0*/  UIADD3 UR26, UR34, 0x20, URZ ;  /* 0x00000020221a7890 */ /* 0x000fe2000fffe03f */
[----:B------:R-:W-:Y:S01]  /*51b0*/  VIADD R13, R13, 0x40 ;  /* 0x000000400d0d7836 */ /* 0x000fe20000000000 */
[----:B------:R-:W-:Y:S01]  /*51c0*/  UMOV UR14, 0x0 ;  /* 0x00000000000e7882 */ /* 0x000fe20000000000 */
[----:B------:R-:W-:Y:S01]  /*51d0*/  UMOV UR15, 0x10000000 ;  /* 0x10000000000f7882 */ /* 0x000fe20000000000 */
[----:B------:R-:W-:Y:S01]  /*51e0*/  UIADD3 UR32, UR8, 0x180, URZ ;  /* 0x0000018008207890 */ /* 0x000fe2000fffe03f */
[----:B------:R-:W-:Y:S01]  /*51f0*/  ISETP.NE.AND P1, PT, R5, 0x7, PT ;  /* 0x000000070500780c */ /* 0x000fe20003f25270 */
[----:B------:R-:W-:-:S02]  /*5200*/  UIADD3 UR24, UR8, 0x2180, URZ ;  /* 0x0000218008187890 */ /* 0x000fc4000fffe03f */
[----:B------:R-:W-:Y:S01]  /*5210*/  UIADD3 UR16, UR8, 0x1c180, URZ ;  /* 0x0001c18008107890 */ /* 0x000fe2000fffe03f */
[----:B------:R-:W-:Y:S01]  /*5220*/  SEL R7, RZ, 0x1, P1 ;  /* 0x00000001ff077807 */ /* 0x000fe20000800000 */
[----:B------:R-:W-:Y:S01]  /*5230*/  UIADD3 UR8, UR8, 0x1e180, URZ ;  /* 0x0001e18008087890 */ /* 0x000fe2000fffe03f */
[----:B------:R-:W-:Y:S01]  /*5240*/  SEL R5, R5, RZ, P1 ;  /* 0x000000ff05057207 */ /* 0x000fe20000800000 */
[----:B------:R-:W-:Y:S01]  /*5250*/  UMOV UR25, UR33 ;  /* 0x0000002100197c82 */ /* 0x000fe20008000000 */
[----:B------:R-:W-:Y:S01]  /*5260*/  UMOV UR27, UR35 ;  /* 0x00000023001b7c82 */ /* 0x000fe20008000000 */
[----:B------:R-:W-:Y:S01]  /*5270*/  UMOV UR28, UR36 ;  /* 0x00000024001c7c82 */ /* 0x000fe20008000000 */
[----:B------:R-:W-:Y:S01]  /*5280*/  UMOV UR17, UR33 ;  /* 0x0000002100117c82 */ /* 0x000fe20008000000 */
[----:B------:R-:W-:Y:S01]  /*5290*/  UMOV UR18, UR34 ;  /* 0x0000002200127c82 */ /* 0x000fe20008000000 */
[----:B------:R-:W-:Y:S01]  /*52a0*/  UMOV UR20, UR36 ;  /* 0x0000002400147c82 */ /* 0x000fe20008000000 */
[----:B------:R0:W-:Y:S01]  /*52b0*/  UTMALDG.3D [UR32], [UR6], desc[UR14] ;  /* 0x00000e20060075b4 */ /* 0x0001e20008011000 */
[----:B------:R-:W-:Y:S01]  /*52c0*/  UMOV UR9, UR33 ;  /* 0x0000002100097c82 */ /* 0x000fe20008000000 */
[----:B------:R-:W-:Y:S01]  /*52d0*/  UMOV UR11, UR19 ;  /* 0x00000013000b7c82 */ /* 0x000fe20008000000 */
[----:B------:R-:W-:Y:S01]  /*52e0*/  UMOV UR12, UR36 ;  /* 0x00000024000c7c82 */ /* 0x000fe20008000000 */
[----:B------:R-:W-:Y:S01]  /*52f0*/  UMOV UR10, UR26 ;  /* 0x0000001a000a7c82 */ /* 0x000fe20008000000 */
[----:B------:R-:W-:Y:S01]  /*5300*/  LOP3.LUT R4, R4, R7, RZ, 0x3c, !PT ;  /* 0x0000000704047212 */ /* 0x000fe200078e3cff */
[----:B------:R0:W-:Y:S01]  /*5310*/  UTMALDG.3D [UR24], [UR6], desc[UR14] ;  /* 0x00000e18060075b4 */ /* 0x0001e20008011000 */
[----:B------:R0:W-:Y:S01]  /*5320*/  UTMALDG.3D [UR16], [UR30], desc[UR14] ;  /* 0x00000e101e0075b4 */ /* 0x0001e20008011000 */
[----:B------:R0:W-:Y:S02]  /*5330*/  UTMALDG.3D [UR8], [UR30], desc[UR14] ;  /* 0x00000e081e0075b4 */ /* 0x0001e40008011000 */
[----:B0-----:R-:W-:Y:S05]  /*5340*/  @P3 BRA `(.L_x_106) ;  /* 0xfffffffc00203947 */ /* 0x001fea000383ffff */
.L_x_102:
[----:B------:R-:W-:Y:S05]  /*5350*/  BSYNC B1 ;  /* 0x0000000000017941 */ /* 0x000fea0003800000 */
.L_x_101:
[----:B------:R-:W2:Y:S01]  /*5360*/  LDL.64 R20, [R1] ;  /* 0x0000000001147983 */ /* 0x000ea20000100a00 */
[----:B------:R-:W-:Y:S01]  /*5370*/  LOP3.LUT P4, RZ, R10, 0xff, RZ, 0xc0, !PT ;  /* 0x000000ff0aff7812 */ /* 0x000fe2000788c0ff */
[----:B------:R-:W-:Y:S01]  /*5380*/  VIADD R11, R8, UR40 ;  /* 0x00000028080b7c36 */ /* 0x000fe20008000000 */
[----:B------:R-:W-:Y:S01]  /*5390*/  ULDC.64 UR6, c[0x0][0x650] ;  /* 0x0001940000067ab9 */ /* 0x000fe20000000a00 */
[----:B------:R-:W-:Y:S01]  /*53a0*/  IMAD.U32 R8, RZ, RZ, UR40 ;  /* 0x00000028ff087e24 */ /* 0x000fe2000f8e00ff */
[----:B------:R-:W-:Y:S01]  /*53b0*/  UISETP.GE.U32.AND UP0, UPT, UR40, 0x7, UPT ;  /* 0x000000072800788c */ /* 0x000fe2000bf06070 */
[C---:B------:R-:W-:Y:S01]  /*53c0*/  IMAD.WIDE.U32 R4, R11.reuse, 0x24924925, RZ ;  /* 0x249249250b047825 */ /* 0x040fe200078e00ff */
[----:B------:R-:W-:Y:S01]  /*53d0*/  ISETP.GT.U32.AND P1, PT, R11, 0x6, PT ;  /* 0x000000060b00780c */ /* 0x000fe20003f24070 */
[----:B------:R-:W-:Y:S01]  /*53e0*/  BSSY B1, `(.L_x_107) ;  /* 0x000006b000017945 */ /* 0x000fe20003800000 */
[----:B------:R-:W-:Y:S01]  /*53f0*/  PRMT R10, RZ, 0x7610, R10 ;  /* 0x00007610ff0a7816 */ /* 0x000fe2000000000a */
[----:B------:R-:W-:Y:S01]  /*5400*/  IMAD.MOV.U32 R22, RZ, RZ, -0x1 ;  /* 0xffffffffff167424 */ /* 0x000fe200078e00ff */
[----:B------:R-:W-:Y:S01]  /*5410*/  ISETP.LT.U32.AND P1, PT, R8, 0x7, P1 ;  /* 0x000000070800780c */ /* 0x000fe20000f21070 */
[----:B------:R-:W-:Y:S01]  /*5420*/  IMAD.MOV.U32 R18, RZ, RZ, -0x1 ;  /* 0xffffffffff127424 */ /* 0x000fe200078e00ff */
[----:B------:R-:W-:Y:S01]  /*5430*/  PLOP3.LUT P3, PT, PT, PT, UP0, 0x80, 0x0 ;  /* 0x000000000000781c */ /* 0x000fe20003f6f008 */
[----:B------:R-:W0:Y:S01]  /*5440*/  @P4 S2R R7, SR_CgaCtaId ;  /* 0x0000000000074919 */ /* 0x000e220000008800 */
[----:B------:R-:W-:Y:S01]  /*5450*/  SEL R4, RZ, 0x1, !P1 ;  /* 0x00000001ff047807 */ /* 0x000fe20004800000 */
[----:B------:R-:W-:Y:S01]  /*5460*/  IMAD.MOV.U32 R19, RZ, RZ, -0x1 ;  /* 0xffffffffff137424 */ /* 0x000fe200078e00ff */
[----:B------:R-:W-:-:S02]  /*5470*/  @P4 MOV R6, 0x400 ;  /* 0x0000040000064802 */ /* 0x000fc40000000f00 */
[----:B------:R-:W-:Y:S02]  /*5480*/  LOP3.LUT R3, R3, R4, RZ, 0x3c, !PT ;  /* 0x0000000403037212 */ /* 0x000fe400078e3cff */
[----:B------:R-:W-:Y:S02]  /*5490*/  PRMT R4, RZ, 0x7610, R4 ;  /* 0x00007610ff047816 */ /* 0x000fe40000000004 */
[----:B0-----:R-:W-:Y:S01]  /*54a0*/  @P4 LEA R6, R7, R6, 0x18 ;  /* 0x0000000607064211 */ /* 0x001fe200078ec0ff */
[----:B------:R-:W-:-:S03]  /*54b0*/  IMAD.IADD R7, R11, 0x1, -R5 ;  /* 0x000000010b077824 */ /* 0x000fc600078e0a05 */
[----:B------:R0:W-:Y:S02]  /*54c0*/  @P4 SYNCS.ARRIVE.TRANS64.A1T0 RZ, [R6+URZ+0xa8], RZ ;  /* 0x0000a8ff06ff49a7 */ /* 0x0001e4000810003f */
[----:B------:R-:W-:-:S04]  /*54d0*/  LEA.HI R7, R7, R5, RZ, 0x1f ;  /* 0x0000000507077211 */ /* 0x000fc800078ff8ff */
[----:B------:R-:W-:-:S04]  /*54e0*/  SHF.R.U32.HI R8, RZ, 0x2, R7 ;  /* 0x00000002ff087819 */ /* 0x000fc80000011607 */
[----:B------:R-:W-:Y:S01]  /*54f0*/  @P3 LOP3.LUT R3, R3, 0x1, R8, 0x78, !PT ;  /* 0x0000000103033812 */ /* 0x000fe200078e7808 */
[----:B------:R-:W-:Y:S01]  /*5500*/  IMAD R8, R8, -0x7, R11 ;  /* 0xfffffff908087824 */ /* 0x000fe200078e020b */
[----:B--2---:R-:W-:-:S05]  /*5510*/  IADD3 R16, P1, R16, R20, RZ ;  /* 0x0000001410107210 */ /* 0x004fca0007f3e0ff */
[----:B------:R-:W-:Y:S01]  /*5520*/  IMAD.X R17, R17, 0x1, R0, P1 ;  /* 0x0000000111117824 */ /* 0x000fe200008e0600 */
[----:B------:R-:W-:-:S04]  /*5530*/  ISETP.GE.U32.AND P1, PT, R16, UR6, PT ;  /* 0x0000000610007c0c */ /* 0x000fc8000bf26070 */
[----:B------:R-:W-:-:S13]  /*5540*/  ISETP.GE.U32.AND.EX P1, PT, R17, UR7, PT, P1 ;  /* 0x0000000711007c0c */ /* 0x000fda000bf26110 */
[----:B0-----:R-:W-:Y:S05]  /*5550*/  @P1 BRA `(.L_x_108) ;  /* 0x00000004004c1947 */ /* 0x001fea0003800000 */
[----:B------:R-:W0:Y:S01]  /*5560*/  S2R R12, SR_CTAID.X ;  /* 0x00000000000c7919 */ /* 0x000e220000002500 */
[----:B------:R-:W-:Y:S01]  /*5570*/  ULDC.64 UR6, c[0x0][0x628] ;  /* 0x00018a0000067ab9 */ /* 0x000fe20000000a00 */
[----:B------:R-:W1:Y:S01]  /*5580*/  LDC R13, c[0x0][0x144] ;  /* 0x00005100ff0d7b82 */ /* 0x000e620000000800 */
[----:B------:R-:W-:Y:S01]  /*5590*/  ISETP.NE.U32.AND P1, PT, RZ, UR6, PT ;  /* 0x00000006ff007c0c */ /* 0x000fe2000bf25070 */
[----:B------:R-:W2:Y:S01]  /*55a0*/  S2R R11, SR_CTAID.Y ;  /* 0x00000000000b7919 */ /* 0x000ea20000002600 */
[----:B------:R-:W-:Y:S01]  /*55b0*/  ULDC UR8, c[0x0][0x150] ;  /* 0x0000540000087ab9 */ /* 0x000fe20000000800 */
[----:B------:R-:W-:Y:S01]  /*55c0*/  ULDC UR9, c[0x0][0x630] ;  /* 0x00018c0000097ab9 */ /* 0x000fe20000000800 */
[----:B------:R-:W-:Y:S01]  /*55d0*/  ISETP.NE.AND.EX P1, PT, RZ, UR7, PT, P1 ;  /* 0x00000007ff007c0c */ /* 0x000fe2000bf25310 */
[----:B------:R-:W-:Y:S01]  /*55e0*/  IMAD.MOV.U32 R4, RZ, RZ, R16 ;  /* 0x000000ffff047224 */ /* 0x000fe200078e0010 */
[----:B0-----:R-:W-:-:S05]  /*55f0*/  I2FP.F32.U32 R5, R12 ;  /* 0x0000000c00057245 */ /* 0x001fca0000201000 */
[----:B------:R-:W-:Y:S01]  /*5600*/  FMUL R14, R5, UR8 ;  /* 0x00000008050e7c20 */ /* 0x000fe20008400000 */
[----:B------:R-:W-:-:S05]  /*5610*/  IMAD.MOV.U32 R5, RZ, RZ, R17 ;  /* 0x000000ffff057224 */ /* 0x000fca00078e0011 */
[----:B--2---:R-:W-:Y:S05]  /*5620*/  @!P1 BRA `(.L_x_109) ;  /* 0x0000000000289947 */ /* 0x004fea0003800000 */
[----:B------:R-:W-:Y:S02]  /*5630*/  ULDC UR8, c[0x0][0x634] ;  /* 0x00018d0000087ab9 */ /* 0x000fe40000000800 */
[----:B------:R-:W-:-:S05]  /*5640*/  IADD3 R5, P1, R16, UR8, RZ ;  /* 0x0000000810057c10 */ /* 0x000fca000ff3e0ff */
[----:B------:R-:W-:-:S04]  /*5650*/  IMAD.X R15, RZ, RZ, R17, P1 ;  /* 0x000000ffff0f7224 */ /* 0x000fc800008e0611 */
[----:B------:R-:W-:-:S04]  /*5660*/  IMAD.WIDE.U32 R6, R15, UR6, RZ ;  /* 0x000000060f067c25 */ /* 0x000fc8000f8e00ff */
[----:B------:R-:W-:-:S04]  /*5670*/  IMAD.WIDE.U32 R6, P1, R5, UR7, R6 ;  /* 0x0000000705067c25 */ /* 0x000fc8000f820006 */
[----:B------:R-:W-:-:S04]  /*5680*/  IMAD.WIDE.U32 R4, R5, UR6, RZ ;  /* 0x0000000605047c25 */ /* 0x000fc8000f8e00ff */
[----:B------:R-:W-:Y:S01]  /*5690*/  IMAD.MOV.U32 R4, RZ, RZ, R7 ;  /* 0x000000ffff047224 */ /* 0x000fe200078e0007 */
[----:B------:R-:W-:Y:S01]  /*56a0*/  IADD3 RZ, P3, R5, R6, RZ ;  /* 0x0000000605ff7210 */ /* 0x000fe20007f7e0ff */
[----:B------:R-:W-:-:S04]  /*56b0*/  IMAD.X R5, RZ, RZ, RZ, P1 ;  /* 0x000000ffff057224 */ /* 0x000fc800008e06ff */
[----:B------:R-:W-:-:S08]  /*56c0*/  IMAD.WIDE.U32.X R4, R15, UR7, R4, P3 ;  /* 0x000000070f047c25 */ /* 0x000fd000098e0404 */
.L_x_109:
[--C-:B------:R-:W-:Y:S01]  /*56d0*/  SHF.R.U64 R19, R4, UR9, R5.reuse ;  /* 0x0000000904137c19 */ /* 0x100fe20008001205 */
[----:B------:R-:W0:Y:S01]  /*56e0*/  F2I.U32.TRUNC.NTZ R14, R14 ;  /* 0x0000000e000e7305 */ /* 0x000e22000020f000 */
[----:B------:R-:W-:Y:S01]  /*56f0*/  SHF.R.U32.HI R4, RZ, UR9, R5 ;  /* 0x00000009ff047c19 */ /* 0x000fe20008011605 */
[----:B------:R-:W-:Y:S01]  /*5700*/  ULDC.64 UR6, c[0x0][0x620] ;  /* 0x0001880000067ab9 */ /* 0x000fe20000000a00 */
[----:B------:R-:W-:Y:S01]  /*5710*/  IADD3 R7, P1, RZ, -R19, RZ ;  /* 0x80000013ff077210 */ /* 0x000fe20007f3e0ff */
[----:B------:R-:W-:Y:S01]  /*5720*/  ULDC.64 UR8, c[0x0][0x640] ;  /* 0x0001900000087ab9 */ /* 0x000fe20000000a00 */
[----:B------:R-:W2:Y:S03]  /*5730*/  LDC R18, c[0x0][0x148] ;  /* 0x00005200ff127b82 */ /* 0x000ea60000000800 */
[----:B------:R-:W-:Y:S01]  /*5740*/  IMAD.X R4, RZ, RZ, ~R4, P1 ;  /* 0x000000ffff047224 */ /* 0x000fe200008e0e04 */
[----:B------:R-:W-:-:S03]  /*5750*/  ISETP.NE.U32.AND P1, PT, RZ, UR8, PT ;  /* 0x00000008ff007c0c */ /* 0x000fc6000bf25070 */
[----:B------:R-:W-:Y:S01]  /*5760*/  IMAD R6, R4, UR6, RZ ;  /* 0x0000000604067c24 */ /* 0x000fe2000f8e02ff */
[----:B------:R-:W-:Y:S01]  /*5770*/  ISETP.NE.AND.EX P1, PT, RZ, UR9, PT, P1 ;  /* 0x00000009ff007c0c */ /* 0x000fe2000bf25310 */
[----:B------:R-:W-:Y:S01]  /*5780*/  IMAD.WIDE.U32 R4, R7, UR6, R16 ;  /* 0x0000000607047c25 */ /* 0x000fe2000f8e0010 */
[----:B------:R-:W-:-:S03]  /*5790*/  ULDC UR6, c[0x0][0x618] ;  /* 0x0001860000067ab9 */ /* 0x000fc60000000800 */
[----:B------:R-:W-:Y:S01]  /*57a0*/  IMAD R7, R7, UR7, R6 ;  /* 0x0000000707077c24 */ /* 0x000fe2000f8e0206 */
[----:B------:R-:W-:Y:S01]  /*57b0*/  ULDC UR7, c[0x0][0x154] ;  /* 0x0000550000077ab9 */ /* 0x000fe20000000800 */
[----:B0-----:R-:W-:Y:S02]  /*57c0*/  IMAD.MOV R6, RZ, RZ, -R14 ;  /* 0x000000ffff067224 */ /* 0x001fe400078e0a0e */
[----:B------:R-:W-:Y:S02]  /*57d0*/  IMAD.IADD R5, R5, 0x1, R7 ;  /* 0x0000000105057824 */ /* 0x000fe400078e0207 */
[----:B-1----:R-:W-:Y:S01]  /*57e0*/  IMAD R12, R13, R6, R12 ;  /* 0x000000060d0c7224 */ /* 0x002fe200078e020c */
[----:B------:R-:W-:Y:S02]  /*57f0*/  I2FP.F32.U32 R6, R11 ;  /* 0x0000000b00067245 */ /* 0x000fe40000201000 */
[--C-:B------:R-:W-:Y:S02]  /*5800*/  SHF.R.U64 R13, R4, UR6, R5.reuse ;  /* 0x00000006040d7c19 */ /* 0x100fe40008001205 */
[----:B------:R-:W-:Y:S01]  /*5810*/  SHF.R.U32.HI R4, RZ, UR6, R5 ;  /* 0x00000006ff047c19 */ /* 0x000fe20008011605 */
[----:B------:R-:W-:Y:S01]  /*5820*/  FMUL R6, R6, UR7 ;  /* 0x0000000706067c20 */ /* 0x000fe20008400000 */
[----:B------:R-:W-:-:S02]  /*5830*/  ULDC UR6, c[0x0][0x608] ;  /* 0x0001820000067ab9 */ /* 0x000fc40000000800 */
[--C-:B------:R-:W-:Y:S01]  /*5840*/  SHF.R.U64 R15, R13, UR6, R4.reuse ;  /* 0x000000060d0f7c19 */ /* 0x100fe20008001204 */
[----:B------:R0:W1:Y:S01]  /*5850*/  F2I.U32.TRUNC.NTZ R20, R6 ;  /* 0x0000000600147305 */ /* 0x000062000020f000 */
[----:B------:R-:W-:Y:S01]  /*5860*/  SHF.R.U32.HI R4, RZ, UR6, R4 ;  /* 0x00000006ff047c19 */ /* 0x000fe20008011604 */
[----:B------:R-:W-:-:S03]  /*5870*/  ULDC UR6, c[0x0][0x658] ;  /* 0x0001960000067ab9 */ /* 0x000fc60000000800 */
[--C-:B------:R-:W-:Y:S02]  /*5880*/  SHF.R.U64 R14, R15, UR6, R4.reuse ;  /* 0x000000060f0e7c19 */ /* 0x100fe40008001204 */
[----:B------:R-:W-:-:S03]  /*5890*/  SHF.R.U32.HI R21, RZ, UR6, R4 ;  /* 0x00000006ff157c19 */ /* 0x000fc60008011604 */
[----:B------:R-:W-:Y:S02]  /*58a0*/  IMAD.MOV.U32 R4, RZ, RZ, R14 ;  /* 0x000000ffff047224 */ /* 0x000fe400078e000e */
[----:B------:R-:W-:Y:S01]  /*58b0*/  IMAD.MOV.U32 R5, RZ, RZ, R21 ;  /* 0x000000ffff057224 */ /* 0x000fe200078e0015 */
[----:B0-----:R-:W-:Y:S06]  /*58c0*/  @!P1 BRA `(.L_x_110) ;  /* 0x0000000000289947 */ /* 0x001fec0003800000 */
        /* <DEDUP_REMOVED lines=10> */
.L_x_110:
[----:B------:R-:W-:Y:S01]  /*5970*/  ISETP.NE.AND P1, PT, R2, 0x1, PT ;  /* 0x000000010200780c */ /* 0x000fe20003f25270 */
[----:B------:R-:W-:Y:S01]  /*5980*/  ULDC UR6, c[0x0][0x648] ;  /* 0x0001920000067ab9 */ /* 0x000fe20000000800 */
[----:B------:R-:W-:Y:S01]  /*5990*/  LOP3.LUT R15, R15, UR5, RZ, 0xc0, !PT ;  /* 0x000000050f0f7c12 */ /* 0x000fe2000f8ec0ff */
[----:B-1----:R-:W-:Y:S01]  /*59a0*/  IMAD.MOV R20, RZ, RZ, -R20 ;  /* 0x000000ffff147224 */ /* 0x002fe200078e0a14 */
[----:B------:R-:W-:Y:S01]  /*59b0*/  SHF.R.U64 R4, R4, UR6, R5 ;  /* 0x0000000604047c19 */ /* 0x000fe20008001205 */
[----:B------:R-:W-:Y:S01]  /*59c0*/  ULDC UR6, c[0x0][0x638] ;  /* 0x00018e0000067ab9 */ /* 0x000fe20000000800 */
[----:B------:R-:W-:Y:S01]  /*59d0*/  LOP3.LUT R13, R13, UR4, RZ, 0xc0, !PT ;  /* 0x000000040d0d7c12 */ /* 0x000fe2000f8ec0ff */
[----:B------:R-:W-:Y:S02]  /*59e0*/  ULDC UR7, c[0x0][0x610] ;  /* 0x0001840000077ab9 */ /* 0x000fe40000000800 */
[----:B------:R-:W-:Y:S02]  /*59f0*/  IMAD.MOV R5, RZ, RZ, -R4 ;  /* 0x000000ffff057224 */ /* 0x000fe400078e0a04 */
[----:B------:R-:W-:-:S02]  /*5a00*/  IMAD R15, R4, UR13, R15 ;  /* 0x0000000d040f7c24 */ /* 0x000fc4000f8e020f */
[----:B--2---:R-:W-:Y:S02]  /*5a10*/  @P1 IMAD R12, R18, R20, R11 ;  /* 0x00000014120c1224 */ /* 0x004fe400078e020b */
[----:B------:R-:W-:Y:S01]  /*5a20*/  IMAD R14, R5, UR6, R14 ;  /* 0x00000006050e7c24 */ /* 0x000fe2000f8e020e */
[----:B------:R-:W-:Y:S01]  /*5a30*/  ULDC UR6, c[0x0][0x600] ;  /* 0x0001800000067ab9 */ /* 0x000fe20000000800 */
[----:B------:R-:W-:Y:S02]  /*5a40*/  IMAD R12, R15, UR7, R12 ;  /* 0x000000070f0c7c24 */ /* 0x000fe4000f8e020c */
[----:B------:R-:W-:Y:S02]  /*5a50*/  IMAD R5, R14, UR6, R13 ;  /* 0x000000060e057c24 */ /* 0x000fe4000f8e020d */
[----:B------:R-:W-:-:S03]  /*5a60*/  IMAD.MOV.U32 R4, RZ, RZ, 0x1 ;  /* 0x00000001ff047424 */ /* 0x000fc600078e00ff */
[----:B------:R-:W-:Y:S02]  /*5a70*/  SEL R18, R5, R12, !P1 ;  /* 0x0000000c05127207 */ /* 0x000fe40004800000 */
[----:B------:R-:W-:-:S07]  /*5a80*/  SEL R22, R12, R5, !P1 ;  /* 0x000000050c167207 */ /* 0x000fce0004800000 */
.L_x_108:
[----:B------:R-:W-:Y:S05]  /*5a90*/  BSYNC B1 ;  /* 0x0000000000017941 */ /* 0x000fea0003800000 */
.L_x_107:
[----:B------:R-:W-:-:S13]  /*5aa0*/  LOP3.LUT P1, RZ, R4, 0xff, RZ, 0xc0, !PT ;  /* 0x000000ff04ff7812 */ /* 0x000fda000782c0ff */
[----:B------:R-:W-:Y:S05]  /*5ab0*/  @P1 BRA `(.L_x_111) ;  /* 0xfffffff400101947 */ /* 0x000fea000383ffff */
[----:B------:R-:W-:Y:S05]  /*5ac0*/  BSYNC B0 ;  /* 0x0000000000007941 */ /* 0x000fea0003800000 */
.L_x_99:
[----:B------:R-:W-:-:S03]  /*5ad0*/  UMOV UR6, 0xffffffff ;  /* 0xffffffff00067882 */ /* 0x000fc60000000000 */
[----:B------:R-:W-:Y:S05]  /*5ae0*/  BRA.DIV UR6, `(.L_x_112) ;  /* 0x0000000606b47947 */ /* 0x000fea000b800000 */
[----:B------:R-:W-:-:S13]  /*5af0*/  ELECT P6, URZ, PT ;  /* 0x00000000003f782f */ /* 0x000fda00038c0000 */
.L_x_131:
[----:B------:R-:W-:Y:S04]  /*5b00*/  BSSY B0, `(.L_x_113) ;  /* 0x0000046000007945 */ /* 0x000fe80003800000 */
[----:B------:R-:W-:Y:S05]  /*5b10*/  @!P6 BRA `(.L_x_114) ;  /* 0x000000040010e947 */ /* 0x000fea0003800000 */
[----:B------:R-:W-:-:S04]  /*5b20*/  LOP3.LUT R23, R23, 0x2, RZ, 0xfc, !PT ;  /* 0x0000000217177812 */ /* 0x000fc800078efcff */
[----:B------:R-:W-:-:S13]  /*5b30*/  ISETP.NE.AND P0, PT, R23, 0x3, PT ;  /* 0x000000031700780c */ /* 0x000fda0003f05270 */
[----:B------:R-:W-:Y:S05]  /*5b40*/  @!P0 BRA `(.L_x_115) ;  /* 0x0000000000048947 */ /* 0x000fea0003800000 */
[----:B------:R-:W-:Y:S01]  /*5b50*/  BPT.TRAP 0x1 ;  /* 0x000000040000795c */ /* 0x000fe20000300000 */
.L_x_115:
[----:B------:R-:W0:Y:S01]  /*5b60*/  S2R R5, SR_CgaCtaId ;  /* 0x0000000000057919 */ /* 0x000e220000008800 */
[----:B------:R-:W-:Y:S02]  /*5b70*/  MOV R0, 0x400 ;  /* 0x0000040000007802 */ /* 0x000fe40000000f00 */
[----:B------:R-:W-:Y:S02]  /*5b80*/  SHF.L.U32 R2, R3, 0x1f, RZ ;  /* 0x0000001f03027819 */ /* 0x000fe400000006ff */
[----:B0-----:R-:W-:-:S05]  /*5b90*/  LEA R5, R5, R0, 0x18 ;  /* 0x0000000005057211 */ /* 0x001fca00078ec0ff */
[----:B------:R-:W-:-:S04]  /*5ba0*/  VIADD R5, R5, 0x38 ;  /* 0x0000003805057836 */ /* 0x000fc80000000000 */
[C---:B------:R-:W-:Y:S02]  /*5bb0*/  IMAD R7, R8.reuse, 0x8, R5 ;  /* 0x0000000808077824 */ /* 0x040fe400078e0205 */
[----:B------:R-:W-:Y:S02]  /*5bc0*/  VIADD R8, R8, 0x1 ;  /* 0x0000000108087836 */ /* 0x000fe40000000000 */
[----:B------:R-:W0:Y:S03]  /*5bd0*/  SYNCS.PHASECHK.TRANS64.TRYWAIT P0, [R7+URZ], R2 ;  /* 0x00000002070075a7 */ /* 0x000e26000800017f */
[----:B------:R-:W-:-:S04]  /*5be0*/  ISETP.NE.AND P1, PT, R8, 0x7, PT ;  /* 0x000000070800780c */ /* 0x000fc80003f25270 */
[----:B------:R-:W-:Y:S02]  /*5bf0*/  SEL R0, RZ, 0x1, P1 ;  /* 0x00000001ff007807 */ /* 0x000fe40000800000 */
[----:B------:R-:W-:Y:S02]  /*5c00*/  SEL R8, R8, RZ, P1 ;  /* 0x000000ff08087207 */ /* 0x000fe40000800000 */
[----:B------:R-:W-:-:S03]  /*5c10*/  LOP3.LUT R9, R3, R0, RZ, 0x3c, !PT ;  /* 0x0000000003097212 */ /* 0x000fc600078e3cff */
[----:B------:R-:W-:Y:S01]  /*5c20*/  IMAD R6, R8, 0x8, R5 ;  /* 0x0000000808067824 */ /* 0x000fe200078e0205 */
[----:B------:R-:W-:Y:S01]  /*5c30*/  SHF.L.U32 R3, R9, 0x1f, RZ ;  /* 0x0000001f09037819 */ /* 0x000fe200000006ff */
[----:B0-----:R-:W-:Y:S06]  /*5c40*/  @!P0 BRA `(.L_x_116) ;  /* 0x00000004007c8947 */ /* 0x001fec0003800000 */
.L_x_132:
[----:B------:R-:W1:Y:S01]  /*5c50*/  SYNCS.PHASECHK.TRANS64.TRYWAIT P0, [R6+URZ], R3 ;  /* 0x00000003060075a7 */ /* 0x000e62000800017f */
[----:B------:R-:W-:-:S05]  /*5c60*/  VIADD R0, R8, 0x1 ;  /* 0x0000000108007836 */ /* 0x000fca0000000000 */
[----:B------:R-:W-:-:S04]  /*5c70*/  ISETP.NE.AND P1, PT, R0, 0x7, PT ;  /* 0x000000070000780c */ /* 0x000fc80003f25270 */
[----:B0-----:R-:W-:Y:S02]  /*5c80*/  SEL R2, RZ, 0x1, P1 ;  /* 0x00000001ff027807 */ /* 0x001fe40000800000 */
[----:B------:R-:W-:Y:S02]  /*5c90*/  SEL R0, R0, RZ, P1 ;  /* 0x000000ff00007207 */ /* 0x000fe40000800000 */
[----:B------:R-:W-:-:S03]  /*5ca0*/  LOP3.LUT R9, R9, R2, RZ, 0x3c, !PT ;  /* 0x0000000209097212 */ /* 0x000fc600078e3cff */
[----:B------:R-:W-:Y:S01]  /*5cb0*/  IMAD R7, R0, 0x8, R5 ;  /* 0x0000000800077824 */ /* 0x000fe200078e0205 */
[----:B------:R-:W-:Y:S01]  /*5cc0*/  SHF.L.U32 R4, R9, 0x1f, RZ ;  /* 0x0000001f09047819 */ /* 0x000fe200000006ff */
[----:B-1----:R-:W-:Y:S06]  /*5cd0*/  @!P0 BRA `(.L_x_117) ;  /* 0x00000004006c8947 */ /* 0x002fec0003800000 */
.L_x_133:
[----:B------:R-:W1:Y:S01]  /*5ce0*/  SYNCS.PHASECHK.TRANS64.TRYWAIT P0, [R7+URZ], R4 ;  /* 0x00000004070075a7 */ /* 0x000e62000800017f */
[----:B------:R-:W-:-:S05]  /*5cf0*/  VIADD R0, R0, 0x1 ;  /* 0x0000000100007836 */ /* 0x000fca0000000000 */
[----:B------:R-:W-:-:S04]  /*5d00*/  ISETP.NE.AND P1, PT, R0, 0x7, PT ;  /* 0x000000070000780c */ /* 0x000fc80003f25270 */
[----:B------:R-:W-:Y:S02]  /*5d10*/  SEL R2, RZ, 0x1, P1 ;  /* 0x00000001ff027807 */ /* 0x000fe40000800000 */
[----:B------:R-:W-:Y:S02]  /*5d20*/  SEL R0, R0, RZ, P1 ;  /* 0x000000ff00007207 */ /* 0x000fe40000800000 */
[----:B------:R-:W-:-:S03]  /*5d30*/  LOP3.LUT R9, R9, R2, RZ, 0x3c, !PT ;  /* 0x0000000209097212 */ /* 0x000fc600078e3cff */
[----:B0-----:R-:W-:Y:S01]  /*5d40*/  IMAD R6, R0, 0x8, R5 ;  /* 0x0000000800067824 */ /* 0x001fe200078e0205 */
[----:B------:R-:W-:Y:S01]  /*5d50*/  SHF.L.U32 R3, R9, 0x1f, RZ ;  /* 0x0000001f09037819 */ /* 0x000fe200000006ff */
[----:B-1----:R-:W-:Y:S06]  /*5d60*/  @!P0 BRA `(.L_x_118) ;  /* 0x00000004005c8947 */ /* 0x002fec0003800000 */
.L_x_134:
        /* <DEDUP_REMOVED lines=9> */
.L_x_135:
        /* <DEDUP_REMOVED lines=9> */
.L_x_136:
[----:B------:R-:W1:Y:S01]  /*5e90*/  SYNCS.PHASECHK.TRANS64.TRYWAIT P0, [R6+URZ], R3 ;  /* 0x00000003060075a7 */ /* 0x000e62000800017f */
[----:B------:R-:W-:-:S05]  /*5ea0*/  VIADD R0, R0, 0x1 ;  /* 0x0000000100007836 */ /* 0x000fca0000000000 */
[----:B------:R-:W-:-:S04]  /*5eb0*/  ISETP.NE.AND P1, PT, R0, 0x7, PT ;  /* 0x000000070000780c */ /* 0x000fc80003f25270 */
[----:B------:R-:W-:Y:S02]  /*5ec0*/  SEL R2, RZ, 0x1, P1 ;  /* 0x00000001ff027807 */ /* 0x000fe40000800000 */
[----:B------:R-:W-:Y:S02]  /*5ed0*/  SEL R0, R0, RZ, P1 ;  /* 0x000000ff00007207 */ /* 0x000fe40000800000 */
[----:B------:R-:W-:Y:S01]  /*5ee0*/  LOP3.LUT R2, R9, R2, RZ, 0x3c, !PT ;  /* 0x0000000209027212 */ /* 0x000fe200078e3cff */
[----:B-1----:R-:W-:Y:S06]  /*5ef0*/  @!P0 BRA `(.L_x_121) ;  /* 0x0000000400348947 */ /* 0x002fec0003800000 */
.L_x_137:
[----:B------:R-:W-:Y:S01]  /*5f00*/  IMAD R5, R0, 0x8, R5 ;  /* 0x0000000800057824 */ /* 0x000fe200078e0205 */
[----:B------:R-:W-:-:S07]  /*5f10*/  SHF.L.U32 R0, R2, 0x1f, RZ ;  /* 0x0000001f02007819 */ /* 0x000fce00000006ff */
.L_x_122:
[----:B--2---:R2:W3:Y:S02]  /*5f20*/  SYNCS.PHASECHK.TRANS64.TRYWAIT P0, [R5+URZ], R0 ;  /* 0x00000000050075a7 */ /* 0x0044e4000800017f */
[----:B---3--:R-:W-:Y:S05]  /*5f30*/  @!P0 NANOSLEEP.SYNCS 0x989680 ;  /* 0x009896800000895d */ /* 0x008fea0003900000 */
[----:B------:R-:W3:Y:S02]  /*5f40*/  @!P0 SYNCS.PHASECHK.TRANS64 P0, [R5+URZ], R0 ;  /* 0x00000000050085a7 */ /* 0x000ee4000800007f */
[----:B---3--:R-:W-:Y:S05]  /*5f50*/  @!P0 BRA `(.L_x_122) ;  /* 0xfffffffc00f08947 */ /* 0x008fea000383ffff */
.L_x_114:
[----:B------:R-:W-:Y:S05]  /*5f60*/  BSYNC B0 ;  /* 0x0000000000007941 */ /* 0x000fea0003800000 */
.L_x_113:
[----:B------:R-:W-:Y:S05]  /*5f70*/  EXIT ;  /* 0x000000000000794d */ /* 0x000fea0003800000 */
.L_x_15:
[----:B0-----:R-:W-:-:S04]  /*5f80*/  IMAD.U32 R3, RZ, RZ, UR43 ;  /* 0x0000002bff037e24 */ /* 0x001fc8000f8e00ff */
[----:B------:R0:W1:Y:S03]  /*5f90*/  SYNCS.PHASECHK.TRANS64.TRYWAIT P0, [R3+URZ+-0x8], R0 ;  /* 0xfffff800030075a7 */ /* 0x000066000800017f */
[----:B-1----:R-:W-:Y:S05]  /*5fa0*/  @!P0 NANOSLEEP.SYNCS 0x989680 ;  /* 0x009896800000895d */ /* 0x002fea0003900000 */
[----:B------:R-:W1:Y:S02]  /*5fb0*/  @!P0 SYNCS.PHASECHK.TRANS64 P0, [R3+URZ+-0x8], R0 ;  /* 0xfffff800030085a7 */ /* 0x000e64000800007f */
[----:B-1----:R-:W-:Y:S05]  /*5fc0*/  @!P0 BRA `(.L_x_15) ;  /* 0xfffffffc00ec8947 */ /* 0x002fea000383ffff */
[----:B------:R-:W-:Y:S05]  /*5fd0*/  BRA `(.L_x_123) ;  /* 0xffffffb4009c7947 */ /* 0x000fea000383ffff */
.L_x_20:
[----:B-1----:R1:W2:Y:S02]  /*5fe0*/  SYNCS.PHASECHK.TRANS64.TRYWAIT P1, [R3+URZ], R0 ;  /* 0x00000000030075a7 */ /* 0x0022a4000802017f */
[----:B--2---:R-:W-:Y:S05]  /*5ff0*/  @!P1 NANOSLEEP.SYNCS 0x989680 ;  /* 0x009896800000995d */ /* 0x004fea0003900000 */
[----:B------:R-:W2:Y:S02]  /*6000*/  @!P1 SYNCS.PHASECHK.TRANS64 P1, [R3+URZ], R0 ;  /* 0x00000000030095a7 */ /* 0x000ea4000802007f */
[----:B--2---:R-:W-:Y:S05]  /*6010*/  @!P1 BRA `(.L_x_20) ;  /* 0xfffffffc00f09947 */ /* 0x004fea000383ffff */
[----:B------:R-:W-:Y:S05]  /*6020*/  BRA `(.L_x_19) ;  /* 0xffffffb800087947 */ /* 0x000fea000383ffff */
.L_x_25:
[----:B-1----:R-:W-:-:S04]  /*6030*/  IMAD.U32 R4, RZ, RZ, UR4 ;  /* 0x00000004ff047e24 */ /* 0x002fc8000f8e00ff */
[----:B------:R1:W2:Y:S03]  /*6040*/  SYNCS.PHASECHK.TRANS64.TRYWAIT P1, [R4+URZ], R3 ;  /* 0x00000003040075a7 */ /* 0x0002a6000802017f */
[----:B--2---:R-:W-:Y:S05]  /*6050*/  @!P1 NANOSLEEP.SYNCS 0x989680 ;  /* 0x009896800000995d */ /* 0x004fea0003900000 */
[----:B------:R-:W2:Y:S02]  /*6060*/  @!P1 SYNCS.PHASECHK.TRANS64 P1, [R4+URZ], R3 ;  /* 0x00000003040095a7 */ /* 0x000ea4000802007f */
[----:B--2---:R-:W-:Y:S05]  /*6070*/  @!P1 BRA `(.L_x_25) ;  /* 0xfffffffc00ec9947 */ /* 0x004fea000383ffff */
[----:B------:R-:W-:Y:S05]  /*6080*/  BRA `(.L_x_24) ;  /* 0xffffffbc00307947 */ /* 0x000fea000383ffff */
.L_x_31:
[----:B0-----:R-:W-:-:S04]  /*6090*/  IMAD.U32 R3, RZ, RZ, UR43 ;  /* 0x0000002bff037e24 */ /* 0x001fc8000f8e00ff */
[----:B------:R0:W1:Y:S03]  /*60a0*/  SYNCS.PHASECHK.TRANS64.TRYWAIT P0, [R3+URZ+0x8], R0 ;  /* 0x00000800030075a7 */ /* 0x000066000800017f */
[----:B-1----:R-:W-:Y:S05]  /*60b0*/  @!P0 NANOSLEEP.SYNCS 0x989680 ;  /* 0x009896800000895d */ /* 0x002fea0003900000 */
[----:B------:R-:W1:Y:S02]  /*60c0*/  @!P0 SYNCS.PHASECHK.TRANS64 P0, [R3+URZ+0x8], R0 ;  /* 0x00000800030085a7 */ /* 0x000e64000800007f */
[----:B-1----:R-:W-:Y:S05]  /*60d0*/  @!P0 BRA `(.L_x_31) ;  /* 0xfffffffc00ec8947 */ /* 0x002fea000383ffff */
[----:B------:R-:W-:Y:S05]  /*60e0*/  BRA `(.L_x_124) ;  /* 0xffffffc000dc7947 */ /* 0x000fea000383ffff */
.L_x_100:
[----:B------:R-:W-:Y:S01]  /*60f0*/  BSSY B1, `(.L_x_125) ;  /* 0x0000006000017945 */ /* 0x000fe20003800000 */
[----:B------:R-:W-:-:S07]  /*6100*/  IMAD.MOV.U32 R15, RZ, RZ, -0x1 ;  /* 0xffffffffff0f7424 */ /* 0x000fce00078e00ff */
[----:B-----5:R-:W-:Y:S05]  /*6110*/  WARPSYNC.COLLECTIVE R15, `(.L_x_126) ;  /* 0x000000000f0c7348 */ /* 0x020fea0003c00000 */
[----:B------:R-:W-:Y:S02]  /*6120*/  ELECT P6, UR62, PT ;  /* 0x00000000003e782f */ /* 0x000fe400038c0000 */
[----:B------:R-:W-:Y:S01]  /*6130*/  MOV R14, UR62 ;  /* 0x0000003e000e7c02 */ /* 0x000fe20008000f00 */
[----:B-----5:R-:W-:Y:S10]  /*6140*/  ENDCOLLECTIVE ;  /* 0x000000000000791b */ /* 0x020ff40003800000 */
.L_x_126:
[----:B------:R-:W-:Y:S05]  /*6150*/  BSYNC B1 ;  /* 0x0000000000017941 */ /* 0x000fea0003800000 */
.L_x_125:
[----:B------:R-:W-:Y:S05]  /*6160*/  BRA `(.L_x_127) ;  /* 0xffffffec00707947 */ /* 0x000fea000383ffff */
.L_x_103:
[----:B-1----:R1:W2:Y:S02]  /*6170*/  SYNCS.PHASECHK.TRANS64.TRYWAIT P1, [R11+URZ+0x38], R6 ;  /* 0x000038060b0075a7 */ /* 0x0022a4000802017f */
[----:B--2---:R-:W-:Y:S05]  /*6180*/  @!P1 NANOSLEEP.SYNCS 0x989680 ;  /* 0x009896800000995d */ /* 0x004fea0003900000 */
[----:B------:R-:W2:Y:S02]  /*6190*/  @!P1 SYNCS.PHASECHK.TRANS64 P1, [R11+URZ+0x38], R6 ;  /* 0x000038060b0095a7 */ /* 0x000ea4000802007f */
[----:B--2---:R-:W-:Y:S05]  /*61a0*/  @!P1 BRA `(.L_x_103) ;  /* 0xfffffffc00f09947 */ /* 0x004fea000383ffff */
[----:B------:R-:W-:Y:S05]  /*61b0*/  BRA `(.L_x_128) ;  /* 0xffffffec00a47947 */ /* 0x000fea000383ffff */
.L_x_112:
[----:B------:R-:W-:Y:S01]  /*61c0*/  BSSY B0, `(.L_x_129) ;  /* 0x0000006000007945 */ /* 0x000fe20003800000 */
[----:B------:R-:W-:-:S07]  /*61d0*/  IMAD.MOV.U32 R15, RZ, RZ, -0x1 ;  /* 0xffffffffff0f7424 */ /* 0x000fce00078e00ff */
[----:B-----5:R-:W-:Y:S05]  /*61e0*/  WARPSYNC.COLLECTIVE R15, `(.L_x_130) ;  /* 0x000000000f0c7348 */ /* 0x020fea0003c00000 */
[----:B------:R-:W-:Y:S02]  /*61f0*/  ELECT P6, UR62, PT ;  /* 0x00000000003e782f */ /* 0x000fe400038c0000 */
[----:B------:R-:W-:Y:S01]  /*6200*/  MOV R14, UR62 ;  /* 0x0000003e000e7c02 */ /* 0x000fe20008000f00 */
[----:B-----5:R-:W-:Y:S10]  /*6210*/  ENDCOLLECTIVE ;  /* 0x000000000000791b */ /* 0x020ff40003800000 */
.L_x_130:
[----:B------:R-:W-:Y:S05]  /*6220*/  BSYNC B0 ;  /* 0x0000000000007941 */ /* 0x000fea0003800000 */
.L_x_129:
[----:B------:R-:W-:Y:S05]  /*6230*/  BRA `(.L_x_131) ;  /* 0xfffffff800307947 */ /* 0x000fea000383ffff */
.L_x_116:
[----:B0-----:R0:W1:Y:S02]  /*6240*/  SYNCS.PHASECHK.TRANS64.TRYWAIT P0, [R7+URZ], R2 ;  /* 0x00000002070075a7 */ /* 0x001064000800017f */
[----:B-1----:R-:W-:Y:S05]  /*6250*/  @!P0 NANOSLEEP.SYNCS 0x989680 ;  /* 0x009896800000895d */ /* 0x002fea0003900000 */
[----:B------:R-:W1:Y:S02]  /*6260*/  @!P0 SYNCS.PHASECHK.TRANS64 P0, [R7+URZ], R2 ;  /* 0x00000002070085a7 */ /* 0x000e64000800007f */
[----:B-1----:R-:W-:Y:S05]  /*6270*/  @!P0 BRA `(.L_x_116) ;  /* 0xfffffffc00f08947 */ /* 0x002fea000383ffff */
[----:B------:R-:W-:Y:S05]  /*6280*/  BRA `(.L_x_132) ;  /* 0xfffffff800707947 */ /* 0x000fea000383ffff */
.L_x_117:
[----:B0-----:R0:W1:Y:S02]  /*6290*/  SYNCS.PHASECHK.TRANS64.TRYWAIT P0, [R6+URZ], R3 ;  /* 0x00000003060075a7 */ /* 0x001064000800017f */
[----:B-1----:R-:W-:Y:S05]  /*62a0*/  @!P0 NANOSLEEP.SYNCS 0x989680 ;  /* 0x009896800000895d */ /* 0x002fea0003900000 */
[----:B------:R-:W1:Y:S02]  /*62b0*/  @!P0 SYNCS.PHASECHK.TRANS64 P0, [R6+URZ], R3 ;  /* 0x00000003060085a7 */ /* 0x000e64000800007f */
[----:B-1----:R-:W-:Y:S05]  /*62c0*/  @!P0 BRA `(.L_x_117) ;  /* 0xfffffffc00f08947 */ /* 0x002fea000383ffff */
[----:B------:R-:W-:Y:S05]  /*62d0*/  BRA `(.L_x_133) ;  /* 0xfffffff800807947 */ /* 0x000fea000383ffff */
.L_x_118:
[----:B0-----:R0:W1:Y:S02]  /*62e0*/  SYNCS.PHASECHK.TRANS64.TRYWAIT P0, [R7+URZ], R4 ;  /* 0x00000004070075a7 */ /* 0x001064000800017f */
[----:B-1----:R-:W-:Y:S05]  /*62f0*/  @!P0 NANOSLEEP.SYNCS 0x989680 ;  /* 0x009896800000895d */ /* 0x002fea0003900000 */
[----:B------:R-:W1:Y:S02]  /*6300*/  @!P0 SYNCS.PHASECHK.TRANS64 P0, [R7+URZ], R4 ;  /* 0x00000004070085a7 */ /* 0x000e64000800007f */
[----:B-1----:R-:W-:Y:S05]  /*6310*/  @!P0 BRA `(.L_x_118) ;  /* 0xfffffffc00f08947 */ /* 0x002fea000383ffff */
[----:B------:R-:W-:Y:S05]  /*6320*/  BRA `(.L_x_134) ;  /* 0xfffffff800907947 */ /* 0x000fea000383ffff */
.L_x_119:
[----:B0-----:R0:W1:Y:S02]  /*6330*/  SYNCS.PHASECHK.TRANS64.TRYWAIT P0, [R6+URZ], R3 ;  /* 0x00000003060075a7 */ /* 0x001064000800017f */
[----:B-1----:R-:W-:Y:S05]  /*6340*/  @!P0 NANOSLEEP.SYNCS 0x989680 ;  /* 0x009896800000895d */ /* 0x002fea0003900000 */
[----:B------:R-:W1:Y:S02]  /*6350*/  @!P0 SYNCS.PHASECHK.TRANS64 P0, [R6+URZ], R3 ;  /* 0x00000003060085a7 */ /* 0x000e64000800007f */
[----:B-1----:R-:W-:Y:S05]  /*6360*/  @!P0 BRA `(.L_x_119) ;  /* 0xfffffffc00f08947 */ /* 0x002fea000383ffff */
[----:B------:R-:W-:Y:S05]  /*6370*/  BRA `(.L_x_135) ;  /* 0xfffffff800a07947 */ /* 0x000fea000383ffff */
.L_x_120:
[----:B0-----:R0:W1:Y:S02]  /*6380*/  SYNCS.PHASECHK.TRANS64.TRYWAIT P0, [R7+URZ], R4 ;  /* 0x00000004070075a7 */ /* 0x001064000800017f */
[----:B-1----:R-:W-:Y:S05]  /*6390*/  @!P0 NANOSLEEP.SYNCS 0x989680 ;  /* 0x009896800000895d */ /* 0x002fea0003900000 */
[----:B------:R-:W1:Y:S02]  /*63a0*/  @!P0 SYNCS.PHASECHK.TRANS64 P0, [R7+URZ], R4 ;  /* 0x00000004070085a7 */ /* 0x000e64000800007f */
[----:B-1----:R-:W-:Y:S05]  /*63b0*/  @!P0 BRA `(.L_x_120) ;  /* 0xfffffffc00f08947 */ /* 0x002fea000383ffff */
[----:B------:R-:W-:Y:S05]  /*63c0*/  BRA `(.L_x_136) ;  /* 0xfffffff800b07947 */ /* 0x000fea000383ffff */
.L_x_121:
[----:B-1----:R1:W2:Y:S02]  /*63d0*/  SYNCS.PHASECHK.TRANS64.TRYWAIT P0, [R6+URZ], R3 ;  /* 0x00000003060075a7 */ /* 0x0022a4000800017f */
[----:B--2---:R-:W-:Y:S05]  /*63e0*/  @!P0 NANOSLEEP.SYNCS 0x989680 ;  /* 0x009896800000895d */ /* 0x004fea0003900000 */
[----:B------:R-:W2:Y:S02]  /*63f0*/  @!P0 SYNCS.PHASECHK.TRANS64 P0, [R6+URZ], R3 ;  /* 0x00000003060085a7 */ /* 0x000ea4000800007f */
[----:B--2---:R-:W-:Y:S05]  /*6400*/  @!P0 BRA `(.L_x_121) ;  /* 0xfffffffc00f08947 */ /* 0x004fea000383ffff */
[----:B------:R-:W-:Y:S05]  /*6410*/  BRA `(.L_x_137) ;  /* 0xfffffff800b87947 */ /* 0x000fea000383ffff */
.L_x_138:
[----:B------:R-:W-:-:S00]  /*6420*/  BRA `(.L_x_138) ;  /* 0xfffffffc00fc7947 */ /* 0x000fc0000383ffff */
[----:B------:R-:W-:-:S00]  /*6430*/  NOP ;  /* 0x0000000000007918 */ /* 0x000fc00000000000 */
        /* <DEDUP_REMOVED lines=12> */
.L_x_139:


//--------------------- .nv.global.init           --------------------------
	.section	.nv.global.init,"aw",@progbits
.nv.global.init:
	.type		$str$22,@object
	.size		$str$22,($str$23 - $str$22)
$str$22:
        /*0000*/ 	.byte	0x6b, 0x5f, 0x74, 0x69, 0x6c, 0x65, 0x5f, 0x63, 0x6f, 0x75, 0x6e, 0x74, 0x20, 0x3e, 0x3d, 0x20
        /*0010*/ 	.byte	0x31, 0x00
	.type		$str$23,@object
	.size		$str$23,(__unnamed_1 - $str$23)
$str$23:
        /*0012*/ 	.byte	0x2f, 0x74, 0x6d, 0x70, 0x2f, 0x63, 0x75, 0x74, 0x6c, 0x61, 0x73, 0x73, 0x5f, 0x73, 0x77, 0x65
        /*0022*/ 	.byte	0x65, 0x70, 0x5f, 0x73, 0x72, 0x63, 0x2f, 0x69, 0x6e, 0x63, 0x6c, 0x75, 0x64, 0x65, 0x2f, 0x63
        /*0032*/ 	.byte	0x75, 0x74, 0x6c, 0x61, 0x73, 0x73, 0x2f, 0x67, 0x65, 0x6d, 0x6d, 0x2f, 0x63, 0x6f, 0x6c, 0x6c
        /*0042*/ 	.byte	0x65, 0x63, 0x74, 0x69, 0x76, 0x65, 0x2f, 0x73, 0x6d, 0x39, 0x30, 0x5f, 0x6d, 0x6d, 0x61, 0x5f
        /*0052*/ 	.byte	0x74, 0x6d, 0x61, 0x5f, 0x67, 0x6d, 0x6d, 0x61, 0x5f, 0x73, 0x73, 0x5f, 0x77, 0x61, 0x72, 0x70
        /*0062*/ 	.byte	0x73, 0x70, 0x65, 0x63, 0x69, 0x61, 0x6c, 0x69, 0x7a, 0x65, 0x64, 0x2e, 0x68, 0x70, 0x70, 0x00
	.type		__unnamed_1,@object
	.size		__unnamed_1,(.L_0 - __unnamed_1)
__unnamed_1:
        /*0072*/ 	.byte	0x76, 0x6f, 0x69, 0x64, 0x20, 0x63, 0x75, 0x74, 0x6c, 0x61, 0x73, 0x73, 0x3a, 0x3a, 0x67, 0x65
        /* <DEDUP_REMOVED lines=176> */
        /*0b82*/ 	.byte	0x65, 0x6e, 0x74, 0x69, 0x74, 0x79, 0x5d, 0x00
.L_0:


//--------------------- .nv.shared._ZN7cutlass13device_kernelINS_4gemm6kernel13GemmUniversalIN4cute5tupleIJiiiiEEENS1_10collective13CollectiveMmaINS1_34MainloopSm90TmaGmmaWarpSpecializedILi7ENS5_IJNS4_1CILi1EEESB_SB_EEENS1_32KernelTmaWarpSpecializedPingpongEEENS5_IJNSA_ILi64EEESF_SF_EEENS_10tfloat32_tENS5_IJlSB_lEEESH_SI_NS4_8TiledMMAINS4_8MMA_AtomIJNS4_4SM904GMMA29MMA_64x64x8_F32TF32TF32_SS_TNILNSM_7ScaleInE1ELSO_1EEEEEENS4_6LayoutISC_NS5_IJNSA_ILi0EEESS_SS_EEEEENS5_IJNS4_10UnderscoreESV_SV_EEEEENS4_13SM90_TMA_LOADENS4_14ComposedLayoutINS4_7SwizzleILi3ELi4ELi3EEENS4_18smem_ptr_flag_bitsILi32EEENSR_INS5_IJNSA_ILi8EEENSA_ILi32EEEEEENS5_IJS15_SB_EEEEEEEvNS4_8identityESY_S19_vS1A_EENS_8epilogue10collective6detail29Sm90TmaWarpSpecializedAdapterINS1D_15DefaultEpilogueISH_SI_SI_NS1C_6thread17LinearCombinationISH_Li1EffLNS1H_9ScaleType4KindE0ELNS_15FloatRoundStyleE2ESH_EENS1_15EpilogueDefaultEEEEEvvEEEEvNT_6ParamsE --------------------------
	.section	.nv.shared._ZN7cutlass13device_kernelINS_4gemm6kernel13GemmUniversalIN4cute5tupleIJiiiiEEENS1_10collective13CollectiveMmaINS1_34MainloopSm90TmaGmmaWarpSpecializedILi7ENS5_IJNS4_1CILi1EEESB_SB_EEENS1_32KernelTmaWarpSpecializedPingpongEEENS5_IJNSA_ILi64EEESF_SF_EEENS_10tfloat32_tENS5_IJlSB_lEEESH_SI_NS4_8TiledMMAINS4_8MMA_AtomIJNS4_4SM904GMMA29MMA_64x64x8_F32TF32TF32_SS_TNILNSM_7ScaleInE1ELSO_1EEEEEENS4_6LayoutISC_NS5_IJNSA_ILi0EEESS_SS_EEEEENS5_IJNS4_10UnderscoreESV_SV_EEEEENS4_13SM90_TMA_LOADENS4_14ComposedLayoutINS4_7SwizzleILi3ELi4ELi3EEENS4_18smem_ptr_flag_bitsILi32EEENSR_INS5_IJNSA_ILi8EEENSA_ILi32EEEEEENS5_IJS15_SB_EEEEEEEvNS4_8identityESY_S19_vS1A_EENS_8epilogue10collective6detail29Sm90TmaWarpSpecializedAdapterINS1D_15DefaultEpilogueISH_SI_SI_NS1C_6thread17LinearCombinationISH_Li1EffLNS1H_9ScaleType4KindE0ELNS_15FloatRoundStyleE2ESH_EENS1_15EpilogueDefaultEEEEEvvEEEEvNT_6ParamsE,"aw",@nobits
	.sectionflags	@""
	.align	16
	.zero		1024


//--------------------- .nv.shared.reserved.0     --------------------------
	.section	.nv.shared.reserved.0,"aw",@nobits
	.weak		__nv_reservedSMEM_offset_0_alias
	.size		__nv_reservedSMEM_offset_0_alias, 0, 0
	.other		__nv_reservedSMEM_offset_0_alias,@"STO_CUDA_RESERVED_SHARED STV_DEFAULT"
__nv_reservedSMEM_offset_0_alias:
	.zero		0


//--------------------- .nv.global                --------------------------
	.section	.nv.global,"aw",@nobits
.nv.global:
	.type		_ZN40_INTERNAL_78674614_4_k_cu_81008cc1_187374cute1_E,@object
	.size		_ZN40_INTERNAL_78674614_4_k_cu_81008cc1_187374cute1_E,(_ZN40_INTERNAL_78674614_4_k_cu_81008cc1_187374cuda3std3__45__cpo6cbeginE - _ZN40_INTERNAL_78674614_4_k_cu_81008cc1_187374cute1_E)
_ZN40_INTERNAL_78674614_4_k_cu_81008cc1_187374cute1_E:
	.zero		1
	.type		_ZN40_INTERNAL_78674614_4_k_cu_81008cc1_187374cuda3std3__45__cpo6cbeginE,@object
	.size		_ZN40_INTERNAL_78674614_4_k_cu_81008cc1_187374cuda3std3__45__cpo6cbeginE,(_ZN40_INTERNAL_78674614_4_k_cu_81008cc1_187374cuda3std3__48in_placeE - _ZN40_INTERNAL_78674614_4_k_cu_81008cc1_187374cuda3std3__45__cpo6cbeginE)
_ZN40_INTERNAL_78674614_4_k_cu_81008cc1_187374cuda3std3__45__cpo6cbeginE:
	.zero		1
	.type		_ZN40_INTERNAL_78674614_4_k_cu_81008cc1_187374cuda3std3__48in_placeE,@object
	.size		_ZN40_INTERNAL_78674614_4_k_cu_81008cc1_187374cuda3std3__48in_placeE,(_ZN40_INTERNAL_78674614_4_k_cu_81008cc1_187374cuda3std6ranges3__45__cpo9iter_moveE - _ZN40_INTERNAL_78674614_4_k_cu_81008cc1_187374cuda3std3__48in_placeE)
_ZN40_INTERNAL_78674614_4_k_cu_81008cc1_187374cuda3std3__48in_placeE:
	.zero		1
	.type		_ZN40_INTERNAL_78674614_4_k_cu_81008cc1_187374cuda3std6ranges3__45__cpo9iter_moveE,@object
	.size		_ZN40_INTERNAL_78674614_4_k_cu_81008cc1_187374cuda3std6ranges3__45__cpo9iter_moveE,(_ZN40_INTERNAL_78674614_4_k_cu_81008cc1_187374cuda3std3__45__cpo5beginE - _ZN40_INTERNAL_78674614_4_k_cu_81008cc1_187374cuda3std6ranges3__45__cpo9iter_moveE)
_ZN40_INTERNAL_78674614_4_k_cu_81008cc1_187374cuda3std6ranges3__45__cpo9iter_moveE:
	.zero		1
	.type		_ZN40_INTERNAL_78674614_4_k_cu_81008cc1_187374cuda3std3__45__cpo5beginE,@object
	.size		_ZN40_INTERNAL_78674614_4_k_cu_81008cc1_187374cuda3std3__45__cpo5beginE,(_ZN40_INTERNAL_78674614_4_k_cu_81008cc1_187374cuda3std3__442_GLOBAL__N__78674614_4_k_cu_81008cc1_187376ignoreE - _ZN40_INTERNAL_78674614_4_k_cu_81008cc1_187374cuda3std3__45__cpo5beginE)
_ZN40_INTERNAL_78674614_4_k_cu_81008cc1_187374cuda3std3__45__cpo5beginE:
	.zero		1
	.type		_ZN40_INTERNAL_78674614_4_k_cu_81008cc1_187374cuda3std3__442_GLOBAL__N__78674614_4_k_cu_81008cc1_187376ignoreE,@object
	.size		_ZN40_INTERNAL_78674614_4_k_cu_81008cc1_187374cuda3std3__442_GLOBAL__N__78674614_4_k_cu_81008cc1_187376ignoreE,(_ZN40_INTERNAL_78674614_4_k_cu_81008cc1_187374cute7productE - _ZN40_INTERNAL_78674614_4_k_cu_81008cc1_187374cuda3std3__442_GLOBAL__N__78674614_4_k_cu_81008cc1_187376ignoreE)
_ZN40_INTERNAL_78674614_4_k_cu_81008cc1_187374cuda3std3__442_GLOBAL__N__78674614_4_k_cu_81008cc1_187376ignoreE:
	.zero		1
	.type		_ZN40_INTERNAL_78674614_4_k_cu_81008cc1_187374cute7productE,@object
	.size		_ZN40_INTERNAL_78674614_4_k_cu_81008cc1_187374cute7productE,(_ZN40_INTERNAL_78674614_4_k_cu_81008cc1_187374cuda3std3__45__cpo3endE - _ZN40_INTERNAL_78674614_4_k_cu_81008cc1_187374cute7productE)
_ZN40_INTERNAL_78674614_4_k_cu_81008cc1_187374cute7productE:
	.zero		1
	.type		_ZN40_INTERNAL_78674614_4_k_cu_81008cc1_187374cuda3std3__45__cpo3endE,@object
	.size		_ZN40_INTERNAL_78674614_4_k_cu_81008cc1_187374cuda3std3__45__cpo3endE,(_ZN40_INTERNAL_78674614_4_k_cu_81008cc1_187374cuda3std3__419piecewise_constructE - _ZN40_INTERNAL_78674614_4_k_cu_81008cc1_187374cuda3std3__45__cpo3endE)
_ZN40_INTERNAL_78674614_4_k_cu_81008cc1_187374cuda3std3__45__cpo3endE:
	.zero		1
	.type		_ZN40_INTERNAL_78674614_4_k_cu_81008cc1_187374cuda3std3__419piecewise_constructE,@object
	.size		_ZN40_INTERNAL_78674614_4_k_cu_81008cc1_187374cuda3std3__419piecewise_constructE,(_ZN40_INTERNAL_78674614_4_k_cu_81008cc1_187374cuda3std3__45__cpo4cendE - _ZN40_INTERNAL_78674614_4_k_cu_81008cc1_187374cuda3std3__419piecewise_constructE)
_ZN40_INTERNAL_78674614_4_k_cu_81008cc1_187374cuda3std3__419piecewise_constructE:
	.zero		1
	.type		_ZN40_INTERNAL_78674614_4_k_cu_81008cc1_187374cuda3std3__45__cpo4cendE,@object
	.size		_ZN40_INTERNAL_78674614_4_k_cu_81008cc1_187374cuda3std3__45__cpo4cendE,(_ZN40_INTERNAL_78674614_4_k_cu_81008cc1_187374cuda3std6ranges3__45__cpo4swapE - _ZN40_INTERNAL_78674614_4_k_cu_81008cc1_187374cuda3std3__45__cpo4cendE)
_ZN40_INTERNAL_78674614_4_k_cu_81008cc1_187374cuda3std3__45__cpo4cendE:
	.zero		1
	.type		_ZN40_INTERNAL_78674614_4_k_cu_81008cc1_187374cuda3std6ranges3__45__cpo4swapE,@object
	.size		_ZN40_INTERNAL_78674614_4_k_cu_81008cc1_187374cuda3std6ranges3__45__cpo4swapE,(.L_8 - _ZN40_INTERNAL_78674614_4_k_cu_81008cc1_187374cuda3std6ranges3__45__cpo4swapE)
_ZN40_INTERNAL_78674614_4_k_cu_81008cc1_187374cuda3std6ranges3__45__cpo4swapE:
	.zero		1
.L_8:


//--------------------- .nv.constant0._ZN7cutlass13device_kernelINS_4gemm6kernel13GemmUniversalIN4cute5tupleIJiiiiEEENS1_10collective13CollectiveMmaINS1_34MainloopSm90TmaGmmaWarpSpecializedILi7ENS5_IJNS4_1CILi1EEESB_SB_EEENS1_32KernelTmaWarpSpecializedPingpongEEENS5_IJNSA_ILi64EEESF_SF_EEENS_10tfloat32_tENS5_IJlSB_lEEESH_SI_NS4_8TiledMMAINS4_8MMA_AtomIJNS4_4SM904GMMA29MMA_64x64x8_F32TF32TF32_SS_TNILNSM_7ScaleInE1ELSO_1EEEEEENS4_6LayoutISC_NS5_IJNSA_ILi0EEESS_SS_EEEEENS5_IJNS4_10UnderscoreESV_SV_EEEEENS4_13SM90_TMA_LOADENS4_14ComposedLayoutINS4_7SwizzleILi3ELi4ELi3EEENS4_18smem_ptr_flag_bitsILi32EEENSR_INS5_IJNSA_ILi8EEENSA_ILi32EEEEEENS5_IJS15_SB_EEEEEEEvNS4_8identityESY_S19_vS1A_EENS_8epilogue10collective6detail29Sm90TmaWarpSpecializedAdapterINS1D_15DefaultEpilogueISH_SI_SI_NS1C_6thread17LinearCombinationISH_Li1EffLNS1H_9ScaleType4KindE0ELNS_15FloatRoundStyleE2ESH_EENS1_15EpilogueDefaultEEEEEvvEEEEvNT_6ParamsE --------------------------
	.section	.nv.constant0._ZN7cutlass13device_kernelINS_4gemm6kernel13GemmUniversalIN4cute5tupleIJiiiiEEENS1_10collective13CollectiveMmaINS1_34MainloopSm90TmaGmmaWarpSpecializedILi7ENS5_IJNS4_1CILi1EEESB_SB_EEENS1_32KernelTmaWarpSpecializedPingpongEEENS5_IJNSA_ILi64EEESF_SF_EEENS_10tfloat32_tENS5_IJlSB_lEEESH_SI_NS4_8TiledMMAINS4_8MMA_AtomIJNS4_4SM904GMMA29MMA_64x64x8_F32TF32TF32_SS_TNILNSM_7ScaleInE1ELSO_1EEEEEENS4_6LayoutISC_NS5_IJNSA_ILi0EEESS_SS_EEEEENS5_IJNS4_10UnderscoreESV_SV_EEEEENS4_13SM90_TMA_LOADENS4_14ComposedLayoutINS4_7SwizzleILi3ELi4ELi3EEENS4_18smem_ptr_flag_bitsILi32EEENSR_INS5_IJNSA_ILi8EEENSA_ILi32EEEEEENS5_IJS15_SB_EEEEEEEvNS4_8identityESY_S19_vS1A_EENS_8epilogue10collective6detail29Sm90TmaWarpSpecializedAdapterINS1D_15DefaultEpilogueISH_SI_SI_NS1C_6thread17LinearCombinationISH_Li1EffLNS1H_9ScaleType4KindE0ELNS_15FloatRoundStyleE2ESH_EENS1_15EpilogueDefaultEEEEEvvEEEEvNT_6ParamsE,"a",@progbits
	.sectionflags	@""
	.align	4
.nv.constant0._ZN7cutlass13device_kernelINS_4gemm6kernel13GemmUniversalIN4cute5tupleIJiiiiEEENS1_10collective13CollectiveMmaINS1_34MainloopSm90TmaGmmaWarpSpecializedILi7ENS5_IJNS4_1CILi1EEESB_SB_EEENS1_32KernelTmaWarpSpecializedPingpongEEENS5_IJNSA_ILi64EEESF_SF_EEENS_10tfloat32_tENS5_IJlSB_lEEESH_SI_NS4_8TiledMMAINS4_8MMA_AtomIJNS4_4SM904GMMA29MMA_64x64x8_F32TF32TF32_SS_TNILNSM_7ScaleInE1ELSO_1EEEEEENS4_6LayoutISC_NS5_IJNSA_ILi0EEESS_SS_EEEEENS5_IJNS4_10UnderscoreESV_SV_EEEEENS4_13SM90_TMA_LOADENS4_14ComposedLayoutINS4_7SwizzleILi3ELi4ELi3EEENS4_18smem_ptr_flag_bitsILi32EEENSR_INS5_IJNSA_ILi8EEENSA_ILi32EEEEEENS5_IJS15_SB_EEEEEEEvNS4_8identityESY_S19_vS1A_EENS_8epilogue10collective6detail29Sm90TmaWarpSpecializedAdapterINS1D_15DefaultEpilogueISH_SI_SI_NS1C_6thread17LinearCombinationISH_Li1EffLNS1H_9ScaleType4KindE0ELNS_15FloatRoundStyleE2ESH_EENS1_15EpilogueDefaultEEEEEvvEEEEvNT_6ParamsE:
	.zero		1664


//--------------------- SYMBOLS --------------------------

	.type		.nv.reservedSmem.offset0,@object
	.size		.nv.reservedSmem.offset0,0x4
	.type		__assertfail,@function
